def attn_fwd(
    Q,
    K,
    V,
    Out,
    Lse,
    sm_scale,
    stride_qz,
    stride_qh,
    stride_qm,
    stride_qk,
    stride_kz,
    stride_kh,
    stride_kn,
    stride_kk,
    stride_vz,
    stride_vh,
    stride_vn,
    stride_vk,
    stride_oz,
    stride_oh,
    stride_om,
    stride_ok,
    seqlen_q,
    seqlen_k,
    BLOCK_M: tl.constexpr,
    BLOCK_N: tl.constexpr,
    HEAD_DIM: tl.constexpr,
    CAUSAL: tl.constexpr,
):
    start_m = tl.program_id(0)
    off_hz = tl.program_id(1)
    q_off = off_hz * stride_qh
    k_off = off_hz * stride_kh
    v_off = off_hz * stride_vh
    offs_m = start_m * BLOCK_M + tl.arange(0, BLOCK_M)
    offs_d = tl.arange(0, HEAD_DIM)
    offs_n = tl.arange(0, BLOCK_N)
    q_ptrs = Q + q_off + offs_m[:, None] * stride_qm + offs_d[None, :] * stride_qk
    k_ptrs = K + k_off + offs_d[:, None] * stride_kk + offs_n[None, :] * stride_kn
    v_ptrs = V + v_off + offs_n[:, None] * stride_vn + offs_d[None, :] * stride_vk
    m_i = tl.full([BLOCK_M], float("-inf"), dtype=tl.float32)
    l_i = tl.zeros([BLOCK_M], dtype=tl.float32) + 1.0
    acc = tl.zeros([BLOCK_M, HEAD_DIM], dtype=tl.float32)
    q = tl.load(q_ptrs)
    acc, l_i, m_i = _attn_fwd_inner(
        acc,
        l_i,
        m_i,
        q,
        k_ptrs,
        v_ptrs,
        sm_scale,
        stride_kn,
        stride_vn,
        start_m,
        seqlen_k,
        BLOCK_M,
        BLOCK_N,
        HEAD_DIM,
        CAUSAL,
    )
    acc = acc / l_i[:, None]
    lse = m_i + tl.math.log2(l_i) / 1.4426950408889634
    o_ptrs = (
        Out
        + off_hz * stride_oh
        + offs_m[:, None] * stride_om
        + offs_d[None, :] * stride_ok
    )
    tl.store(o_ptrs, acc.to(Out.dtype.element_ty))
    tl.store(Lse + off_hz * seqlen_q + offs_m, lse)

# config = {"BLOCK_M": 64, "BLOCK_N": 16, "HEAD_DIM": 128, "arch": "sm_80", "causal": false, "dtype": "bf16", "num_stages": 4, "num_warps": 8}
# arch = sm_80


// ===== COMPILED SASS (sm_80) =====

	.target	sm_80

	.elftype	@"ET_EXEC"


//--------------------- .note.nv.tkinfo           --------------------------
	.section	.note.nv.tkinfo,"",@"SHT_NOTE"
	.sectionflags	@"SHF_NOTE_NV_TKINFO"
	.tkinfo
        /*0018*/ 	.word	0x00000002
        /*0030*/ 	.string	""
        /*0030*/ 	.string	"ptxas"
        /*0030*/ 	.string	"Cuda compilation tools, release 13.0, V13.0.88"
        /*0030*/ 	.string	"Build cuda_13.0.r13.0/compiler.36424714_0"
        /*0030*/ 	.string	"-v  -suppress-debug-info  -lineinfo  -arch sm_80 "



//--------------------- .note.nv.cuinfo           --------------------------
	.section	.note.nv.cuinfo,"",@"SHT_NOTE"
	.sectionflags	@"SHF_NOTE_NV_CUINFO"
        /*0018*/ 	.short	0x0002
        /*001a*/ 	.short	0x0050
        /*001c*/ 	.short	0x0082
	.zero		2


//--------------------- .nv.info                  --------------------------
	.section	.nv.info,"",@"SHT_CUDA_INFO"
	.align	4


	//----- nvinfo : EIATTR_REGCOUNT
	.align		4
        /*0000*/ 	.byte	0x04, 0x2f
        /*0002*/ 	.short	(.L_2 - .L_1)
	.align		4
.L_1:
        /*0004*/ 	.word	index@(attn_fwd)
        /*0008*/ 	.word	0x000000b1


	//----- nvinfo : EIATTR_FRAME_SIZE
	.align		4
.L_2:
        /*000c*/ 	.byte	0x04, 0x11
        /*000e*/ 	.short	(.L_4 - .L_3)
	.align		4
.L_3:
        /*0010*/ 	.word	index@(attn_fwd)
        /*0014*/ 	.word	0x00000000


	//----- nvinfo : EIATTR_MIN_STACK_SIZE
	.align		4
.L_4:
        /*0018*/ 	.byte	0x04, 0x12
        /*001a*/ 	.short	(.L_6 - .L_5)
	.align		4
.L_5:
        /*001c*/ 	.word	index@(attn_fwd)
        /*0020*/ 	.word	0x00000000
.L_6:


//--------------------- .nv.info.attn_fwd         --------------------------
	.section	.nv.info.attn_fwd,"",@"SHT_CUDA_INFO"
	.sectionflags	@""
	.align	4


	//----- nvinfo : EIATTR_CUDA_API_VERSION
	.align		4
        /*0000*/ 	.byte	0x04, 0x37
        /*0002*/ 	.short	(.L_8 - .L_7)
.L_7:
        /*0004*/ 	.word	0x00000082


	//----- nvinfo : EIATTR_SW2861232_WAR
	.align		4
.L_8:
        /*0008*/ 	.byte	0x01, 0x35
	.zero		2


	//----- nvinfo : EIATTR_PARAM_CBANK
	.align		4
        /*000c*/ 	.byte	0x04, 0x0a
        /*000e*/ 	.short	(.L_10 - .L_9)
	.align		4
.L_9:
        /*0010*/ 	.word	index@(.nv.constant0.attn_fwd)
        /*0014*/ 	.short	0x0160
        /*0016*/ 	.short	0x0088


	//----- nvinfo : EIATTR_CBANK_PARAM_SIZE
	.align		4
.L_10:
        /*0018*/ 	.byte	0x03, 0x19
        /*001a*/ 	.short	0x0088


	//----- nvinfo : EIATTR_KPARAM_INFO
	.align		4
        /*001c*/ 	.byte	0x04, 0x17
        /*001e*/ 	.short	(.L_12 - .L_11)
.L_11:
        /*0020*/ 	.word	0x00000000
        /*0024*/ 	.short	0x0019
        /*0026*/ 	.short	0x0080
        /*0028*/ 	.byte	0x00, 0xf4, 0x21, 0x00


	//----- nvinfo : EIATTR_KPARAM_INFO
	.align		4
.L_12:
        /*002c*/ 	.byte	0x04, 0x17
        /*002e*/ 	.short	(.L_14 - .L_13)
.L_13:
        /*0030*/ 	.word	0x00000000
        /*0034*/ 	.short	0x0018
        /*0036*/ 	.short	0x0078
        /*0038*/ 	.byte	0x00, 0xf4, 0x21, 0x00


	//----- nvinfo : EIATTR_KPARAM_INFO
	.align		4
.L_14:
        /*003c*/ 	.byte	0x04, 0x17
        /*003e*/ 	.short	(.L_16 - .L_15)
.L_15:
        /*0040*/ 	.word	0x00000000
        /*0044*/ 	.short	0x0017
        /*0046*/ 	.short	0x0070
        /*0048*/ 	.byte	0x00, 0xf0, 0x11, 0x00


	//----- nvinfo : EIATTR_KPARAM_INFO
	.align		4
.L_16:
        /*004c*/ 	.byte	0x04, 0x17
        /*004e*/ 	.short	(.L_18 - .L_17)
.L_17:
        /*0050*/ 	.word	0x00000000
        /*0054*/ 	.short	0x0016
        /*0056*/ 	.short	0x006c
        /*0058*/ 	.byte	0x00, 0xf0, 0x11, 0x00


	//----- nvinfo : EIATTR_KPARAM_INFO
	.align		4
.L_18:
        /*005c*/ 	.byte	0x04, 0x17
        /*005e*/ 	.short	(.L_20 - .L_19)
.L_19:
        /*0060*/ 	.word	0x00000000
        /*0064*/ 	.short	0x0015
        /*0066*/ 	.short	0x0068
        /*0068*/ 	.byte	0x00, 0xf0, 0x11, 0x00


	//----- nvinfo : EIATTR_KPARAM_INFO
	.align		4
.L_20:
        /*006c*/ 	.byte	0x04, 0x17
        /*006e*/ 	.short	(.L_22 - .L_21)
.L_21:
        /*0070*/ 	.word	0x00000000
        /*0074*/ 	.short	0x0014
        /*0076*/ 	.short	0x0064
        /*0078*/ 	.byte	0x00, 0xf0, 0x11, 0x00


	//----- nvinfo : EIATTR_KPARAM_INFO
	.align		4
.L_22:
        /*007c*/ 	.byte	0x04, 0x17
        /*007e*/ 	.short	(.L_24 - .L_23)
.L_23:
        /*0080*/ 	.word	0x00000000
        /*0084*/ 	.short	0x0013
        /*0086*/ 	.short	0x0060
        /*0088*/ 	.byte	0x00, 0xf0, 0x11, 0x00


	//----- nvinfo : EIATTR_KPARAM_INFO
	.align		4
.L_24:
        /*008c*/ 	.byte	0x04, 0x17
        /*008e*/ 	.short	(.L_26 - .L_25)
.L_25:
        /*0090*/ 	.word	0x00000000
        /*0094*/ 	.short	0x0012
        /*0096*/ 	.short	0x005c
        /*0098*/ 	.byte	0x00, 0xf0, 0x11, 0x00


	//----- nvinfo : EIATTR_KPARAM_INFO
	.align		4
.L_26:
        /*009c*/ 	.byte	0x04, 0x17
        /*009e*/ 	.short	(.L_28 - .L_27)
.L_27:
        /*00a0*/ 	.word	0x00000000
        /*00a4*/ 	.short	0x0011
        /*00a6*/ 	.short	0x0058
        /*00a8*/ 	.byte	0x00, 0xf0, 0x11, 0x00


	//----- nvinfo : EIATTR_KPARAM_INFO
	.align		4
.L_28:
        /*00ac*/ 	.byte	0x04, 0x17
        /*00ae*/ 	.short	(.L_30 - .L_29)
.L_29:
        /*00b0*/ 	.word	0x00000000
        /*00b4*/ 	.short	0x0010
        /*00b6*/ 	.short	0x0054
        /*00b8*/ 	.byte	0x00, 0xf0, 0x11, 0x00


	//----- nvinfo : EIATTR_KPARAM_INFO
	.align		4
.L_30:
        /*00bc*/ 	.byte	0x04, 0x17
        /*00be*/ 	.short	(.L_32 - .L_31)
.L_31:
        /*00c0*/ 	.word	0x00000000
        /*00c4*/ 	.short	0x000f
        /*00c6*/ 	.short	0x0050
        /*00c8*/ 	.byte	0x00, 0xf0, 0x11, 0x00


	//----- nvinfo : EIATTR_KPARAM_INFO
	.align		4
.L_32:
        /*00cc*/ 	.byte	0x04, 0x17
        /*00ce*/ 	.short	(.L_34 - .L_33)
.L_33:
        /*00d0*/ 	.word	0x00000000
        /*00d4*/ 	.short	0x000e
        /*00d6*/ 	.short	0x004c
        /*00d8*/ 	.byte	0x00, 0xf0, 0x11, 0x00


	//----- nvinfo : EIATTR_KPARAM_INFO
	.align		4
.L_34:
        /*00dc*/ 	.byte	0x04, 0x17
        /*00de*/ 	.short	(.L_36 - .L_35)
.L_35:
        /*00e0*/ 	.word	0x00000000
        /*00e4*/ 	.short	0x000d
        /*00e6*/ 	.short	0x0048
        /*00e8*/ 	.byte	0x00, 0xf0, 0x11, 0x00


	//----- nvinfo : EIATTR_KPARAM_INFO
	.align		4
.L_36:
        /*00ec*/ 	.byte	0x04, 0x17
        /*00ee*/ 	.short	(.L_38 - .L_37)
.L_37:
        /*00f0*/ 	.word	0x00000000
        /*00f4*/ 	.short	0x000c
        /*00f6*/ 	.short	0x0044
        /*00f8*/ 	.byte	0x00, 0xf0, 0x11, 0x00


	//----- nvinfo : EIATTR_KPARAM_INFO
	.align		4
.L_38:
        /*00fc*/ 	.byte	0x04, 0x17
        /*00fe*/ 	.short	(.L_40 - .L_39)
.L_39:
        /*0100*/ 	.word	0x00000000
        /*0104*/ 	.short	0x000b
        /*0106*/ 	.short	0x0040
        /*0108*/ 	.byte	0x00, 0xf0, 0x11, 0x00


	//----- nvinfo : EIATTR_KPARAM_INFO
	.align		4
.L_40:
        /*010c*/ 	.byte	0x04, 0x17
        /*010e*/ 	.short	(.L_42 - .L_41)
.L_41:
        /*0110*/ 	.word	0x00000000
        /*0114*/ 	.short	0x000a
        /*0116*/ 	.short	0x003c
        /*0118*/ 	.byte	0x00, 0xf0, 0x11, 0x00


	//----- nvinfo : EIATTR_KPARAM_INFO
	.align		4
.L_42:
        /*011c*/ 	.byte	0x04, 0x17
        /*011e*/ 	.short	(.L_44 - .L_43)
.L_43:
        /*0120*/ 	.word	0x00000000
        /*0124*/ 	.short	0x0009
        /*0126*/ 	.short	0x0038
        /*0128*/ 	.byte	0x00, 0xf0, 0x11, 0x00


	//----- nvinfo : EIATTR_KPARAM_INFO
	.align		4
.L_44:
        /*012c*/ 	.byte	0x04, 0x17
        /*012e*/ 	.short	(.L_46 - .L_45)
.L_45:
        /*0130*/ 	.word	0x00000000
        /*0134*/ 	.short	0x0008
        /*0136*/ 	.short	0x0034
        /*0138*/ 	.byte	0x00, 0xf0, 0x11, 0x00


	//----- nvinfo : EIATTR_KPARAM_INFO
	.align		4
.L_46:
        /*013c*/ 	.byte	0x04, 0x17
        /*013e*/ 	.short	(.L_48 - .L_47)
.L_47:
        /*0140*/ 	.word	0x00000000
        /*0144*/ 	.short	0x0007
        /*0146*/ 	.short	0x0030
        /*0148*/ 	.byte	0x00, 0xf0, 0x11, 0x00


	//----- nvinfo : EIATTR_KPARAM_INFO
	.align		4
.L_48:
        /*014c*/ 	.byte	0x04, 0x17
        /*014e*/ 	.short	(.L_50 - .L_49)
.L_49:
        /*0150*/ 	.word	0x00000000
        /*0154*/ 	.short	0x0006
        /*0156*/ 	.short	0x002c
        /*0158*/ 	.byte	0x00, 0xf0, 0x11, 0x00


	//----- nvinfo : EIATTR_KPARAM_INFO
	.align		4
.L_50:
        /*015c*/ 	.byte	0x04, 0x17
        /*015e*/ 	.short	(.L_52 - .L_51)
.L_51:
        /*0160*/ 	.word	0x00000000
        /*0164*/ 	.short	0x0005
        /*0166*/ 	.short	0x0028
        /*0168*/ 	.byte	0x00, 0xf0, 0x11, 0x00


	//----- nvinfo : EIATTR_KPARAM_INFO
	.align		4
.L_52:
        /*016c*/ 	.byte	0x04, 0x17
        /*016e*/ 	.short	(.L_54 - .L_53)
.L_53:
        /*0170*/ 	.word	0x00000000
        /*0174*/ 	.short	0x0004
        /*0176*/ 	.short	0x0020
        /*0178*/ 	.byte	0x00, 0xf4, 0x21, 0x00


	//----- nvinfo : EIATTR_KPARAM_INFO
	.align		4
.L_54:
        /*017c*/ 	.byte	0x04, 0x17
        /*017e*/ 	.short	(.L_56 - .L_55)
.L_55:
        /*0180*/ 	.word	0x00000000
        /*0184*/ 	.short	0x0003
        /*0186*/ 	.short	0x0018
        /*0188*/ 	.byte	0x00, 0xf4, 0x21, 0x00


	//----- nvinfo : EIATTR_KPARAM_INFO
	.align		4
.L_56:
        /*018c*/ 	.byte	0x04, 0x17
        /*018e*/ 	.short	(.L_58 - .L_57)
.L_57:
        /*0190*/ 	.word	0x00000000
        /*0194*/ 	.short	0x0002
        /*0196*/ 	.short	0x0010
        /*0198*/ 	.byte	0x00, 0xf4, 0x21, 0x00


	//----- nvinfo : EIATTR_KPARAM_INFO
	.align		4
.L_58:
        /*019c*/ 	.byte	0x04, 0x17
        /*019e*/ 	.short	(.L_60 - .L_59)
.L_59:
        /*01a0*/ 	.word	0x00000000
        /*01a4*/ 	.short	0x0001
        /*01a6*/ 	.short	0x0008
        /*01a8*/ 	.byte	0x00, 0xf4, 0x21, 0x00


	//----- nvinfo : EIATTR_KPARAM_INFO
	.align		4
.L_60:
        /*01ac*/ 	.byte	0x04, 0x17
        /*01ae*/ 	.short	(.L_62 - .L_61)
.L_61:
        /*01b0*/ 	.word	0x00000000
        /*01b4*/ 	.short	0x0000
        /*01b6*/ 	.short	0x0000
        /*01b8*/ 	.byte	0x00, 0xf4, 0x21, 0x00


	//----- nvinfo : EIATTR_MAXREG_COUNT
	.align		4
.L_62:
        /*01bc*/ 	.byte	0x03, 0x1b
        /*01be*/ 	.short	0x00ff


	//----- nvinfo : EIATTR_NUM_BARRIERS
	.align		4
        /*01c0*/ 	.byte	0x02, 0x4c
        /*01c2*/ 	.byte	0x01
	.zero		1


	//----- nvinfo : EIATTR_MERCURY_ISA_VERSION
	.align		4
        /*01c4*/ 	.byte	0x03, 0x5f
        /*01c6*/ 	.short	0x0000


	//----- nvinfo : EIATTR_COOP_GROUP_MASK_REGIDS
	.align		4
        /*01c8*/ 	.byte	0x04, 0x29
        /*01ca*/ 	.short	(.L_64 - .L_63)


	//   ....[0]....
.L_63:
        /*01cc*/ 	.word	0xffffffff


	//   ....[1]....
        /*01d0*/ 	.word	0xffffffff


	//   ....[2]....
        /*01d4*/ 	.word	0xffffffff


	//   ....[3]....
        /*01d8*/ 	.word	0xffffffff


	//   ....[4]....
        /*01dc*/ 	.word	0xffffffff


	//   ....[5]....
        /*01e0*/ 	.word	0xffffffff


	//   ....[6]....
        /*01e4*/ 	.word	0xffffffff


	//   ....[7]....
        /*01e8*/ 	.word	0xffffffff


	//   ....[8]....
        /*01ec*/ 	.word	0xffffffff


	//   ....[9]....
        /*01f0*/ 	.word	0xffffffff


	//   ....[10]....
        /*01f4*/ 	.word	0xffffffff


	//   ....[11]....
        /*01f8*/ 	.word	0xffffffff


	//   ....[12]....
        /*01fc*/ 	.word	0xffffffff


	//   ....[13]....
        /*0200*/ 	.word	0xffffffff


	//   ....[14]....
        /*0204*/ 	.word	0xffffffff


	//   ....[15]....
        /*0208*/ 	.word	0xffffffff


	//   ....[16]....
        /*020c*/ 	.word	0xffffffff


	//   ....[17]....
        /*0210*/ 	.word	0xffffffff


	//   ....[18]....
        /*0214*/ 	.word	0xffffffff


	//   ....[19]....
        /*0218*/ 	.word	0xffffffff


	//   ....[20]....
        /*021c*/ 	.word	0xffffffff


	//   ....[21]....
        /*0220*/ 	.word	0xffffffff


	//   ....[22]....
        /*0224*/ 	.word	0xffffffff


	//   ....[23]....
        /*0228*/ 	.word	0xffffffff


	//   ....[24]....
        /*022c*/ 	.word	0xffffffff


	//   ....[25]....
        /*0230*/ 	.word	0xffffffff


	//   ....[26]....
        /*0234*/ 	.word	0xffffffff


	//   ....[27]....
        /*0238*/ 	.word	0xffffffff


	//   ....[28]....
        /*023c*/ 	.word	0xffffffff


	//   ....[29]....
        /*0240*/ 	.word	0xffffffff


	//   ....[30]....
        /*0244*/ 	.word	0xffffffff


	//   ....[31]....
        /*0248*/ 	.word	0xffffffff


	//   ....[32]....
        /*024c*/ 	.word	0xffffffff


	//   ....[33]....
        /*0250*/ 	.word	0xffffffff


	//----- nvinfo : EIATTR_COOP_GROUP_INSTR_OFFSETS
	.align		4
.L_64:
        /*0254*/ 	.byte	0x04, 0x28
        /*0256*/ 	.short	(.L_66 - .L_65)


	//   ....[0]....
.L_65:
        /*0258*/ 	.word	0x000021f0


	//   ....[1]....
        /*025c*/ 	.word	0x00002200


	//   ....[2]....
        /*0260*/ 	.word	0x00002210


	//   ....[3]....
        /*0264*/ 	.word	0x00002220


	//   ....[4]....
        /*0268*/ 	.word	0x00002230


	//   ....[5]....
        /*026c*/ 	.word	0x00002240


	//   ....[6]....
        /*0270*/ 	.word	0x00002250


	//   ....[7]....
        /*0274*/ 	.word	0x00002260


	//   ....[8]....
        /*0278*/ 	.word	0x000022f0


	//   ....[9]....
        /*027c*/ 	.word	0x00002300


	//   ....[10]....
        /*0280*/ 	.word	0x00002310


	//   ....[11]....
        /*0284*/ 	.word	0x00002320


	//   ....[12]....
        /*0288*/ 	.word	0x00002330


	//   ....[13]....
        /*028c*/ 	.word	0x00002340


	//   ....[14]....
        /*0290*/ 	.word	0x00002350


	//   ....[15]....
        /*0294*/ 	.word	0x00002360


	//   ....[16]....
        /*0298*/ 	.word	0x000024a0


	//   ....[17]....
        /*029c*/ 	.word	0x000026e0


	//   ....[18]....
        /*02a0*/ 	.word	0x000026f0


	//   ....[19]....
        /*02a4*/ 	.word	0x00002710


	//   ....[20]....
        /*02a8*/ 	.word	0x00002820


	//   ....[21]....
        /*02ac*/ 	.word	0x00002870


	//   ....[22]....
        /*02b0*/ 	.word	0x00002900


	//   ....[23]....
        /*02b4*/ 	.word	0x00002a20


	//   ....[24]....
        /*02b8*/ 	.word	0x00002a40


	//   ....[25]....
        /*02bc*/ 	.word	0x00002a50


	//   ....[26]....
        /*02c0*/ 	.word	0x00002a60


	//   ....[27]....
        /*02c4*/ 	.word	0x00002a70


	//   ....[28]....
        /*02c8*/ 	.word	0x00002ae0


	//   ....[29]....
        /*02cc*/ 	.word	0x00002af0


	//   ....[30]....
        /*02d0*/ 	.word	0x00002b00


	//   ....[31]....
        /*02d4*/ 	.word	0x00002b10


	//   ....[32]....
        /*02d8*/ 	.word	0x00002b20


	//   ....[33]....
        /*02dc*/ 	.word	0x00002c10


	//----- nvinfo : EIATTR_EXIT_INSTR_OFFSETS
	.align		4
.L_66:
        /*02e0*/ 	.byte	0x04, 0x1c
        /*02e2*/ 	.short	(.L_68 - .L_67)


	//   ....[0]....
.L_67:
        /*02e4*/ 	.word	0x00005a30


	//   ....[1]....
        /*02e8*/ 	.word	0x00005ad0


	//----- nvinfo : EIATTR_REQNTID
	.align		4
.L_68:
        /*02ec*/ 	.byte	0x04, 0x10
        /*02ee*/ 	.short	(.L_70 - .L_69)
.L_69:
        /*02f0*/ 	.word	0x00000100
        /*02f4*/ 	.word	0x00000001
        /*02f8*/ 	.word	0x00000001
.L_70:


//--------------------- .nv.callgraph             --------------------------
	.section	.nv.callgraph,"",@"SHT_CUDA_CALLGRAPH"
	.align	4
	.sectionentsize	8
	.align		4
        /*0000*/ 	.word	0x00000000
	.align		4
        /*0004*/ 	.word	0xffffffff
	.align		4
        /*0008*/ 	.word	0x00000000
	.align		4
        /*000c*/ 	.word	0xfffffffe
	.align		4
        /*0010*/ 	.word	0x00000000
	.align		4
        /*0014*/ 	.word	0xfffffffd
	.align		4
        /*0018*/ 	.word	0x00000000
	.align		4
        /*001c*/ 	.word	0xfffffffc


//--------------------- .nv.rel.action            --------------------------
	.section	.nv.rel.action,"",@"SHT_CUDA_RELOCINFO"
	.align	8
	.sectionentsize	8
        /*0000*/ 	.byte	0x73, 0x00, 0x00, 0x00, 0x00, 0x00, 0x00, 0x00, 0x00, 0x00, 0x00, 0x11, 0x25, 0x00, 0x05, 0x36


//--------------------- .nv.constant4             --------------------------
	.section	.nv.constant4,"a",@progbits
	.align	8
	.align		8
.nv.constant4:
        /*0000*/ 	.dword	_$_str


//--------------------- .nv.constant0.attn_fwd    --------------------------
	.section	.nv.constant0.attn_fwd,"a",@progbits
	.sectionflags	@""
	.align	4
.nv.constant0.attn_fwd:
	.zero		488


//--------------------- .text.attn_fwd            --------------------------
	.section	.text.attn_fwd,"ax",@progbits
	.sectioninfo	@"SHI_REGISTERS=177"
	.align	128
        .global         attn_fwd
        .type           attn_fwd,@function
        .size           attn_fwd,(.L_x_3 - attn_fwd)
        .other          attn_fwd,@"STO_CUDA_ENTRY STV_DEFAULT"
attn_fwd:
.text.attn_fwd:
[----:B------:R-:W-:Y:S02]  /*0000*/  MOV R1, c[0x0][0x28] ;  /* 0x00000a0000017a02 */ /* 0x000fe40000000f00 */
[----:B------:R-:W0:Y:S01]  /*0010*/  S2R R8, SR_TID.X ;  /* 0x0000000000087919 */ /* 0x000e220000002100 */
[----:B------:R-:W-:Y:S01]  /*0020*/  MOV R22, c[0x0][0x198] ;  /* 0x0000660000167a02 */ /* 0x000fe20000000f00 */
[----:B------:R-:W-:Y:S02]  /*0030*/  ULDC.64 UR4, c[0x0][0x118] ;  /* 0x0000460000047ab9 */ /* 0x000fe40000000a00 */
[----:B------:R-:W1:Y:S04]  /*0040*/  S2R R2, SR_CTAID.X ;  /* 0x0000000000027919 */ /* 0x000e680000002500 */
[----:B------:R-:W2:Y:S01]  /*0050*/  S2R R0, SR_CTAID.Y ;  /* 0x0000000000007919 */ /* 0x000ea20000002600 */
[----:B0-----:R-:W-:Y:S02]  /*0060*/  SHF.R.U32.HI R9, RZ, 0x6, R8 ;  /* 0x00000006ff097819 */ /* 0x001fe40000011608 */
[----:B------:R-:W-:-:S02]  /*0070*/  LOP3.LUT R119, R8, 0x3f, RZ, 0xc0, !PT ;  /* 0x0000003f08777812 */ /* 0x000fc400078ec0ff */
[----:B------:R-:W-:-:S03]  /*0080*/  SGXT.U32 R9, R9, 0x2 ;  /* 0x000000020909781a */ /* 0x000fc60000000000 */
[----:B-1----:R-:W-:Y:S02]  /*0090*/  IMAD R119, R2, 0x40, R119 ;  /* 0x0000004002777824 */ /* 0x002fe400078e0277 */
[----:B------:R-:W-:Y:S02]  /*00a0*/  IMAD R7, R9, c[0x0][0x198], RZ ;  /* 0x0000660009077a24 */ /* 0x000fe400078e02ff */
[----:B--2---:R-:W-:Y:S02]  /*00b0*/  IMAD R2, R0, c[0x0][0x190], RZ ;  /* 0x0000640000027a24 */ /* 0x004fe400078e02ff */
[----:B------:R-:W-:Y:S02]  /*00c0*/  IMAD R10, R22, 0x4, R7 ;  /* 0x00000004160a7824 */ /* 0x000fe400078e0207 */
[----:B------:R-:W-:Y:S02]  /*00d0*/  IMAD R4, R119, c[0x0][0x194], RZ ;  /* 0x0000650077047a24 */ /* 0x000fe400078e02ff */
[----:B------:R-:W-:Y:S01]  /*00e0*/  IMAD.SHL.U32 R3, R2, 0x2, RZ ;  /* 0x0000000202037824 */ /* 0x000fe200078e00ff */
[----:B------:R-:W-:Y:S01]  /*00f0*/  LEA R11, R22, R10, 0x2 ;  /* 0x0000000a160b7211 */ /* 0x000fe200078e10ff */
[----:B------:R-:W-:Y:S01]  /*0100*/  IMAD.HI R2, R2, 0x2, RZ ;  /* 0x0000000202027827 */ /* 0x000fe200078e02ff */
[----:B------:R-:W-:-:S03]  /*0110*/  SHF.L.U32 R6, R4, 0x1, RZ ;  /* 0x0000000104067819 */ /* 0x000fc600000006ff */
[----:B------:R-:W-:Y:S01]  /*0120*/  IMAD R12, R22, 0x4, R11 ;  /* 0x00000004160c7824 */ /* 0x000fe200078e020b */
[----:B------:R-:W-:Y:S01]  /*0130*/  IADD3 R48, P0, P1, R6, c[0x0][0x160], R3 ;  /* 0x0000580006307a10 */ /* 0x000fe2000791e003 */
[----:B------:R-:W-:-:S03]  /*0140*/  IMAD.HI R5, R4, 0x2, RZ ;  /* 0x0000000204057827 */ /* 0x000fc600078e02ff */
[C---:B------:R-:W-:Y:S02]  /*0150*/  LEA R13, R22.reuse, R12, 0x2 ;  /* 0x0000000c160d7211 */ /* 0x040fe400078e10ff */
[----:B------:R-:W-:Y:S02]  /*0160*/  IADD3.X R50, R5, c[0x0][0x164], R2, P0, P1 ;  /* 0x0000590005327a10 */ /* 0x000fe400007e2402 */
[-C--:B------:R-:W-:Y:S01]  /*0170*/  LEA R2, P0, R7, R48.reuse, 0x1 ;  /* 0x0000003007027211 */ /* 0x080fe200078008ff */
[----:B------:R-:W-:Y:S01]  /*0180*/  IMAD R15, R22, 0x4, R13 ;  /* 0x00000004160f7824 */ /* 0x000fe200078e020d */
[----:B------:R-:W-:Y:S02]  /*0190*/  LEA R6, P1, R11, R48, 0x1 ;  /* 0x000000300b067211 */ /* 0x000fe400078208ff */
[----:B------:R-:W-:Y:S02]  /*01a0*/  LEA.HI.X.SX32 R3, R7, R50, 0x1, P0 ;  /* 0x0000003207037211 */ /* 0x000fe400000f0eff */
[----:B------:R-:W-:-:S02]  /*01b0*/  LEA R4, P0, R10, R48, 0x1 ;  /* 0x000000300a047211 */ /* 0x000fc400078008ff */
[----:B------:R-:W-:Y:S01]  /*01c0*/  LEA R16, R22, R15, 0x2 ;  /* 0x0000000f16107211 */ /* 0x000fe200078e10ff */
[----:B------:R0:W2:Y:S01]  /*01d0*/  LDG.E.U16 R23, [R2.64] ;  /* 0x0000000402177981 */ /* 0x0000a2000c1e1500 */
[----:B------:R-:W-:Y:S02]  /*01e0*/  LEA.HI.X.SX32 R5, R10, R50, 0x1, P0 ;  /* 0x000000320a057211 */ /* 0x000fe400000f0eff */
[----:B------:R-:W-:Y:S01]  /*01f0*/  LEA R10, P0, R12, R48, 0x1 ;  /* 0x000000300c0a7211 */ /* 0x000fe200078008ff */
[----:B------:R-:W-:Y:S01]  /*0200*/  IMAD R17, R22, 0x4, R16 ;  /* 0x0000000416117824 */ /* 0x000fe200078e0210 */
[-C--:B------:R-:W-:Y:S01]  /*0210*/  LEA.HI.X.SX32 R7, R11, R50.reuse, 0x1, P1 ;  /* 0x000000320b077211 */ /* 0x080fe200008f0eff */
[----:B------:R1:W3:Y:S01]  /*0220*/  LDG.E.U16 R24, [R4.64] ;  /* 0x0000000404187981 */ /* 0x0002e2000c1e1500 */
[----:B------:R-:W-:Y:S02]  /*0230*/  LEA.HI.X.SX32 R11, R12, R50, 0x1, P0 ;  /* 0x000000320c0b7211 */ /* 0x000fe400000f0eff */
[-C--:B------:R-:W-:Y:S01]  /*0240*/  LEA R12, P0, R13, R48.reuse, 0x1 ;  /* 0x000000300d0c7211 */ /* 0x080fe200078008ff */
[----:B------:R4:W5:Y:S01]  /*0250*/  LDG.E.U16 R25, [R6.64] ;  /* 0x0000000406197981 */ /* 0x000962000c1e1500 */
[----:B------:R-:W-:-:S02]  /*0260*/  LEA R14, P1, R16, R48, 0x1 ;  /* 0x00000030100e7211 */ /* 0x000fc400078208ff */
[----:B------:R-:W-:Y:S01]  /*0270*/  LEA.HI.X.SX32 R13, R13, R50, 0x1, P0 ;  /* 0x000000320d0d7211 */ /* 0x000fe200000f0eff */
[----:B------:R4:W3:Y:S01]  /*0280*/  LDG.E.U16 R26, [R10.64] ;  /* 0x000000040a1a7981 */ /* 0x0008e2000c1e1500 */
[C---:B-1----:R-:W-:Y:S02]  /*0290*/  LEA R5, R22.reuse, R17, 0x2 ;  /* 0x0000001116057211 */ /* 0x042fe400078e10ff */
[C---:B0-----:R-:W-:Y:S01]  /*02a0*/  LEA R2, P0, R15.reuse, R48, 0x1 ;  /* 0x000000300f027211 */ /* 0x041fe200078008ff */
[----:B------:R0:W3:Y:S02]  /*02b0*/  LDG.E.U16 R27, [R12.64] ;  /* 0x000000040c1b7981 */ /* 0x0000e4000c1e1500 */
[----:B----4-:R-:W-:Y:S01]  /*02c0*/  IMAD R11, R22, 0x4, R5 ;  /* 0x00000004160b7824 */ /* 0x010fe200078e0205 */
[-C--:B------:R-:W-:Y:S02]  /*02d0*/  LEA.HI.X.SX32 R3, R15, R50.reuse, 0x1, P0 ;  /* 0x000000320f037211 */ /* 0x080fe400000f0eff */
[----:B------:R-:W-:-:S02]  /*02e0*/  LEA.HI.X.SX32 R15, R16, R50, 0x1, P1 ;  /* 0x00000032100f7211 */ /* 0x000fc400008f0eff */
[C---:B------:R-:W-:Y:S01]  /*02f0*/  LEA R6, P0, R17.reuse, R48, 0x1 ;  /* 0x0000003011067211 */ /* 0x040fe200078008ff */
[----:B------:R1:W4:Y:S01]  /*0300*/  LDG.E.U16 R28, [R2.64] ;  /* 0x00000004021c7981 */ /* 0x000322000c1e1500 */
[C---:B------:R-:W-:Y:S02]  /*0310*/  LEA R16, R22.reuse, R11, 0x2 ;  /* 0x0000000b16107211 */ /* 0x040fe400078e10ff */
[----:B------:R-:W-:Y:S01]  /*0320*/  LEA.HI.X.SX32 R7, R17, R50, 0x1, P0 ;  /* 0x0000003211077211 */ /* 0x000fe200000f0eff */
[----:B------:R1:W4:Y:S01]  /*0330*/  LDG.E.U16 R29, [R14.64] ;  /* 0x000000040e1d7981 */ /* 0x000322000c1e1500 */
[CC--:B------:R-:W-:Y:S01]  /*0340*/  LEA R4, P0, R5.reuse, R48.reuse, 0x1 ;  /* 0x0000003005047211 */ /* 0x0c0fe200078008ff */
[----:B------:R-:W-:Y:S01]  /*0350*/  IMAD R17, R22, 0x4, R16 ;  /* 0x0000000416117824 */ /* 0x000fe200078e0210 */
[----:B0-----:R-:W-:Y:S01]  /*0360*/  LEA R12, P1, R16, R48, 0x1 ;  /* 0x00000030100c7211 */ /* 0x001fe200078208ff */
[----:B------:R0:W4:Y:S01]  /*0370*/  LDG.E.U16 R30, [R6.64] ;  /* 0x00000004061e7981 */ /* 0x000122000c1e1500 */
[----:B------:R-:W-:-:S02]  /*0380*/  LEA.HI.X.SX32 R5, R5, R50, 0x1, P0 ;  /* 0x0000003205057211 */ /* 0x000fc400000f0eff */
[C---:B------:R-:W-:Y:S02]  /*0390*/  LEA R10, P0, R11.reuse, R48, 0x1 ;  /* 0x000000300b0a7211 */ /* 0x040fe400078008ff */
[C---:B-1----:R-:W-:Y:S01]  /*03a0*/  LEA R14, R22.reuse, R17, 0x2 ;  /* 0x00000011160e7211 */ /* 0x042fe200078e10ff */
[----:B------:R1:W4:Y:S01]  /*03b0*/  LDG.E.U16 R31, [R4.64] ;  /* 0x00000004041f7981 */ /* 0x000322000c1e1500 */
[----:B------:R-:W-:Y:S02]  /*03c0*/  LEA.HI.X.SX32 R11, R11, R50, 0x1, P0 ;  /* 0x000000320b0b7211 */ /* 0x000fe400000f0eff */
[C---:B------:R-:W-:Y:S01]  /*03d0*/  LEA R2, P0, R17.reuse, R48, 0x1 ;  /* 0x0000003011027211 */ /* 0x040fe200078008ff */
[----:B------:R-:W-:Y:S01]  /*03e0*/  IMAD R15, R22, 0x4, R14 ;  /* 0x00000004160f7824 */ /* 0x000fe200078e020e */
[-C--:B------:R-:W-:Y:S01]  /*03f0*/  LEA.HI.X.SX32 R13, R16, R50.reuse, 0x1, P1 ;  /* 0x00000032100d7211 */ /* 0x080fe200008f0eff */
[----:B------:R1:W4:Y:S01]  /*0400*/  LDG.E.U16 R32, [R10.64] ;  /* 0x000000040a207981 */ /* 0x000322000c1e1500 */
[----:B------:R-:W-:-:S02]  /*0410*/  LEA.HI.X.SX32 R3, R17, R50, 0x1, P0 ;  /* 0x0000003211037211 */ /* 0x000fc400000f0eff */
[----:B0-----:R-:W-:Y:S01]  /*0420*/  LEA R6, P0, R14, R48, 0x1 ;  /* 0x000000300e067211 */ /* 0x001fe200078008ff */
[----:B------:R0:W4:Y:S01]  /*0430*/  LDG.E.U16 R33, [R12.64] ;  /* 0x000000040c217981 */ /* 0x000122000c1e1500 */
[----:B------:R-:W-:Y:S02]  /*0440*/  LEA R16, R22, R15, 0x2 ;  /* 0x0000000f16107211 */ /* 0x000fe400078e10ff */
[----:B------:R-:W-:Y:S01]  /*0450*/  LEA.HI.X.SX32 R7, R14, R50, 0x1, P0 ;  /* 0x000000320e077211 */ /* 0x000fe200000f0eff */
[----:B------:R0:W4:Y:S01]  /*0460*/  LDG.E.U16 R34, [R2.64] ;  /* 0x0000000402227981 */ /* 0x000122000c1e1500 */
[CC--:B-1----:R-:W-:Y:S01]  /*0470*/  LEA R4, P0, R15.reuse, R48.reuse, 0x1 ;  /* 0x000000300f047211 */ /* 0x0c2fe200078008ff */
[----:B------:R-:W-:Y:S01]  /*0480*/  IMAD R17, R22, 0x4, R16 ;  /* 0x0000000416117824 */ /* 0x000fe200078e0210 */
[----:B------:R-:W-:Y:S01]  /*0490*/  LEA R14, P1, R16, R48, 0x1 ;  /* 0x00000030100e7211 */ /* 0x000fe200078208ff */
[----:B------:R1:W4:Y:S01]  /*04a0*/  LDG.E.U16 R35, [R6.64] ;  /* 0x0000000406237981 */ /* 0x000322000c1e1500 */
[----:B------:R-:W-:-:S02]  /*04b0*/  LEA.HI.X.SX32 R5, R15, R50, 0x1, P0 ;  /* 0x000000320f057211 */ /* 0x000fc400000f0eff */
[----:B------:R-:W-:Y:S02]  /*04c0*/  LEA.HI.X.SX32 R15, R16, R50, 0x1, P1 ;  /* 0x00000032100f7211 */ /* 0x000fe400008f0eff */
[----:B------:R-:W-:Y:S01]  /*04d0*/  LEA R16, R22, R17, 0x2 ;  /* 0x0000001116107211 */ /* 0x000fe200078e10ff */
[----:B------:R1:W4:Y:S01]  /*04e0*/  LDG.E.U16 R36, [R4.64] ;  /* 0x0000000404247981 */ /* 0x000322000c1e1500 */
[----:B------:R-:W-:-:S03]  /*04f0*/  LEA R10, P0, R17, R48, 0x1 ;  /* 0x00000030110a7211 */ /* 0x000fc600078008ff */
[----:B0-----:R-:W-:Y:S01]  /*0500*/  IMAD R12, R22, 0x4, R16 ;  /* 0x00000004160c7824 */ /* 0x001fe200078e0210 */
[----:B------:R-:W-:Y:S01]  /*0510*/  LEA.HI.X.SX32 R11, R17, R50, 0x1, P0 ;  /* 0x00000032110b7211 */ /* 0x000fe200000f0eff */
[----:B------:R0:W4:Y:S01]  /*0520*/  LDG.E.U16 R37, [R14.64] ;  /* 0x000000040e257981 */ /* 0x000122000c1e1500 */
[----:B------:R-:W-:Y:S02]  /*0530*/  LEA R2, P0, R16, R48, 0x1 ;  /* 0x0000003010027211 */ /* 0x000fe400078008ff */
[----:B------:R-:W-:Y:S01]  /*0540*/  LEA R13, R22, R12, 0x2 ;  /* 0x0000000c160d7211 */ /* 0x000fe200078e10ff */
[----:B------:R0:W4:Y:S01]  /*0550*/  LDG.E.U16 R38, [R10.64] ;  /* 0x000000040a267981 */ /* 0x000122000c1e1500 */
[----:B------:R-:W-:-:S03]  /*0560*/  LEA.HI.X.SX32 R3, R16, R50, 0x1, P0 ;  /* 0x0000003210037211 */ /* 0x000fc600000f0eff */
[----:B------:R-:W-:Y:S01]  /*0570*/  IMAD R16, R22, 0x4, R13 ;  /* 0x0000000416107824 */ /* 0x000fe200078e020d */
[----:B-1----:R-:W-:Y:S01]  /*0580*/  LEA R6, P0, R12, R48, 0x1 ;  /* 0x000000300c067211 */ /* 0x002fe200078008ff */
[----:B------:R1:W4:Y:S03]  /*0590*/  LDG.E.U16 R39, [R2.64] ;  /* 0x0000000402277981 */ /* 0x000326000c1e1500 */
[----:B------:R-:W-:-:S05]  /*05a0*/  LEA R17, R22, R16, 0x2 ;  /* 0x0000001016117211 */ /* 0x000fca00078e10ff */
[----:B------:R-:W-:Y:S01]  /*05b0*/  IMAD R18, R22, 0x4, R17 ;  /* 0x0000000416127824 */ /* 0x000fe200078e0211 */
[----:B------:R-:W-:-:S04]  /*05c0*/  LEA R4, P1, R13, R48, 0x1 ;  /* 0x000000300d047211 */ /* 0x000fc800078208ff */
[----:B0-----:R-:W-:Y:S02]  /*05d0*/  LEA R15, R22, R18, 0x2 ;  /* 0x00000012160f7211 */ /* 0x001fe400078e10ff */
[----:B------:R-:W-:Y:S02]  /*05e0*/  LEA.HI.X.SX32 R7, R12, R50, 0x1, P0 ;  /* 0x000000320c077211 */ /* 0x000fe400000f0eff */
[----:B------:R-:W-:Y:S01]  /*05f0*/  LEA R12, P0, R16, R48, 0x1 ;  /* 0x00000030100c7211 */ /* 0x000fe200078008ff */
[----:B------:R-:W-:Y:S01]  /*0600*/  IMAD R19, R22, 0x4, R15 ;  /* 0x0000000416137824 */ /* 0x000fe200078e020f */
[-C--:B------:R-:W-:Y:S01]  /*0610*/  LEA.HI.X.SX32 R5, R13, R50.reuse, 0x1, P1 ;  /* 0x000000320d057211 */ /* 0x080fe200008f0eff */
[----:B------:R0:W4:Y:S01]  /*0620*/  LDG.E.U16 R40, [R6.64] ;  /* 0x0000000406287981 */ /* 0x000122000c1e1500 */
[----:B------:R-:W-:Y:S02]  /*0630*/  LEA.HI.X.SX32 R13, R16, R50, 0x1, P0 ;  /* 0x00000032100d7211 */ /* 0x000fe400000f0eff */
[----:B------:R-:W-:Y:S01]  /*0640*/  LEA R16, R22, R19, 0x2 ;  /* 0x0000001316107211 */ /* 0x000fe200078e10ff */
[----:B------:R0:W4:Y:S01]  /*0650*/  LDG.E.U16 R41, [R4.64] ;  /* 0x0000000404297981 */ /* 0x000122000c1e1500 */
[----:B------:R-:W-:-:S03]  /*0660*/  LEA R10, P0, R17, R48, 0x1 ;  /* 0x00000030110a7211 */ /* 0x000fc600078008ff */
[----:B------:R-:W-:Y:S01]  /*0670*/  IMAD R20, R22, 0x4, R16 ;  /* 0x0000000416147824 */ /* 0x000fe200078e0210 */
[----:B------:R-:W-:Y:S01]  /*0680*/  LEA.HI.X.SX32 R11, R17, R50, 0x1, P0 ;  /* 0x00000032110b7211 */ /* 0x000fe200000f0eff */
[----:B------:R0:W4:Y:S01]  /*0690*/  LDG.E.U16 R42, [R12.64] ;  /* 0x000000040c2a7981 */ /* 0x000122000c1e1500 */
[----:B-1----:R-:W-:Y:S02]  /*06a0*/  LEA R2, P0, R18, R48, 0x1 ;  /* 0x0000003012027211 */ /* 0x002fe400078008ff */
[----:B------:R-:W-:Y:S01]  /*06b0*/  LEA R17, R22, R20, 0x2 ;  /* 0x0000001416117211 */ /* 0x000fe200078e10ff */
[----:B------:R1:W4:Y:S01]  /*06c0*/  LDG.E.U16 R43, [R10.64] ;  /* 0x000000040a2b7981 */ /* 0x000322000c1e1500 */
[----:B------:R-:W-:-:S03]  /*06d0*/  LEA.HI.X.SX32 R3, R18, R50, 0x1, P0 ;  /* 0x0000003212037211 */ /* 0x000fc600000f0eff */
[----:B------:R-:W-:Y:S01]  /*06e0*/  IMAD R18, R22, 0x4, R17 ;  /* 0x0000000416127824 */ /* 0x000fe200078e0211 */
[----:B0-----:R-:W-:Y:S01]  /*06f0*/  LEA R6, P0, R16, R48, 0x1 ;  /* 0x0000003010067211 */ /* 0x001fe200078008ff */
[----:B------:R0:W4:Y:S03]  /*0700*/  LDG.E.U16 R44, [R2.64] ;  /* 0x00000004022c7981 */ /* 0x000126000c1e1500 */
[----:B------:R-:W-:Y:S02]  /*0710*/  LEA R5, R22, R18, 0x2 ;  /* 0x0000001216057211 */ /* 0x000fe400078e10ff */
[----:B------:R-:W-:Y:S02]  /*0720*/  LEA R14, P1, R15, R48, 0x1 ;  /* 0x000000300f0e7211 */ /* 0x000fe400078208ff */
[----:B------:R-:W-:Y:S01]  /*0730*/  LEA.HI.X.SX32 R7, R16, R50, 0x1, P0 ;  /* 0x0000003210077211 */ /* 0x000fe200000f0eff */
[----:B------:R-:W-:Y:S01]  /*0740*/  IMAD R21, R22, 0x4, R5 ;  /* 0x0000000416157824 */ /* 0x000fe200078e0205 */
[----:B------:R-:W-:-:S02]  /*0750*/  LEA R12, P0, R17, R48, 0x1 ;  /* 0x00000030110c7211 */ /* 0x000fc400078008ff */
[-C--:B------:R-:W-:Y:S01]  /*0760*/  LEA.HI.X.SX32 R15, R15, R50.reuse, 0x1, P1 ;  /* 0x000000320f0f7211 */ /* 0x080fe200008f0eff */
[----:B------:R0:W4:Y:S01]  /*0770*/  LDG.E.U16 R46, [R6.64] ;  /* 0x00000004062e7981 */ /* 0x000122000c1e1500 */
[----:B------:R-:W-:Y:S02]  /*0780*/  LEA.HI.X.SX32 R13, R17, R50, 0x1, P0 ;  /* 0x00000032110d7211 */ /* 0x000fe400000f0eff */
[-C--:B-1----:R-:W-:Y:S01]  /*0790*/  LEA R10, P1, R5, R48.reuse, 0x1 ;  /* 0x00000030050a7211 */ /* 0x082fe200078208ff */
[----:B------:R1:W4:Y:S01]  /*07a0*/  LDG.E.U16 R45, [R14.64] ;  /* 0x000000040e2d7981 */ /* 0x000322000c1e1500 */
[----:B------:R-:W-:Y:S02]  /*07b0*/  LEA R4, P0, R19, R48, 0x1 ;  /* 0x0000003013047211 */ /* 0x000fe400078008ff */
[----:B------:R-:W-:Y:S01]  /*07c0*/  LEA R17, R22, R21, 0x2 ;  /* 0x0000001516117211 */ /* 0x000fe200078e10ff */
[----:B------:R1:W4:Y:S01]  /*07d0*/  LDG.E.U16 R47, [R12.64] ;  /* 0x000000040c2f7981 */ /* 0x000322000c1e1500 */
[----:B------:R-:W-:-:S02]  /*07e0*/  LEA.HI.X.SX32 R11, R5, R50, 0x1, P1 ;  /* 0x00000032050b7211 */ /* 0x000fc400008f0eff */
[----:B------:R-:W-:Y:S02]  /*07f0*/  LEA.HI.X.SX32 R5, R19, R50, 0x1, P0 ;  /* 0x0000003213057211 */ /* 0x000fe400000f0eff */
[CC--:B------:R-:W-:Y:S02]  /*0800*/  LEA R16, P2, R17.reuse, R48.reuse, 0x1 ;  /* 0x0000003011107211 */ /* 0x0c0fe400078408ff */
[-C--:B0-----:R-:W-:Y:S01]  /*0810*/  LEA R2, P0, R20, R48.reuse, 0x1 ;  /* 0x0000003014027211 */ /* 0x081fe200078008ff */
[----:B------:R-:W-:Y:S01]  /*0820*/  IMAD R22, R22, 0x4, R17 ;  /* 0x0000000416167824 */ /* 0x000fe200078e0211 */
[----:B------:R-:W-:Y:S01]  /*0830*/  LEA R6, P1, R18, R48, 0x1 ;  /* 0x0000003012067211 */ /* 0x000fe200078208ff */
[----:B------:R0:W4:Y:S01]  /*0840*/  LDG.E.U16 R11, [R10.64] ;  /* 0x000000040a0b7981 */ /* 0x000122000c1e1500 */
[-C--:B------:R-:W-:Y:S02]  /*0850*/  LEA.HI.X.SX32 R17, R17, R50.reuse, 0x1, P2 ;  /* 0x0000003211117211 */ /* 0x080fe400010f0eff */
[----:B------:R-:W-:Y:S01]  /*0860*/  LEA.HI.X.SX32 R3, R20, R50, 0x1, P0 ;  /* 0x0000003214037211 */ /* 0x000fe200000f0eff */
[----:B------:R0:W4:Y:S01]  /*0870*/  LDG.E.U16 R19, [R4.64] ;  /* 0x0000000404137981 */ /* 0x000122000c1e1500 */
[----:B-1----:R-:W-:-:S02]  /*0880*/  LEA R14, P0, R21, R48, 0x1 ;  /* 0x00000030150e7211 */ /* 0x002fc400078008ff */
[-C--:B------:R-:W-:Y:S01]  /*0890*/  LEA.HI.X.SX32 R7, R18, R50.reuse, 0x1, P1 ;  /* 0x0000003212077211 */ /* 0x080fe200008f0eff */
[----:B------:R1:W4:Y:S01]  /*08a0*/  LDG.E.U16 R16, [R16.64] ;  /* 0x0000000410107981 */ /* 0x000322000c1e1500 */
[----:B------:R-:W-:-:S03]  /*08b0*/  LEA.HI.X.SX32 R15, R21, R50, 0x1, P0 ;  /* 0x00000032150f7211 */ /* 0x000fc600000f0eff */
[----:B0-----:R0:W4:Y:S04]  /*08c0*/  LDG.E.U16 R10, [R6.64] ;  /* 0x00000004060a7981 */ /* 0x001128000c1e1500 */
[----:B------:R0:W4:Y:S04]  /*08d0*/  LDG.E.U16 R14, [R14.64] ;  /* 0x000000040e0e7981 */ /* 0x000128000c1e1500 */
[----:B------:R0:W4:Y:S01]  /*08e0*/  LDG.E.U16 R18, [R2.64] ;  /* 0x0000000402127981 */ /* 0x000122000c1e1500 */
[----:B------:R-:W-:-:S04]  /*08f0*/  LEA R12, P1, R22, R48, 0x1 ;  /* 0x00000030160c7211 */ /* 0x000fc800078208ff */
[----:B------:R-:W-:-:S05]  /*0900*/  LEA.HI.X.SX32 R13, R22, R50, 0x1, P1 ;  /* 0x00000032160d7211 */ /* 0x000fca00008f0eff */
[----:B------:R0:W4:Y:S01]  /*0910*/  LDG.E.U16 R12, [R12.64] ;  /* 0x000000040c0c7981 */ /* 0x000122000c1e1500 */
[----:B-1----:R-:W-:Y:S01]  /*0920*/  LOP3.LUT R17, R8, 0x80, RZ, 0xc0, !PT ;  /* 0x0000008008117812 */ /* 0x002fe200078ec0ff */
[----:B------:R-:W-:Y:S01]  /*0930*/  IMAD R20, R0, c[0x0][0x1c0], RZ ;  /* 0x0000700000147a24 */ /* 0x000fe200078e02ff */
[----:B------:R-:W-:Y:S01]  /*0940*/  SHF.R.S32.HI R4, RZ, 0x3, R8 ;  /* 0x00000003ff047819 */ /* 0x000fe20000011408 */
[----:B------:R-:W-:Y:S01]  /*0950*/  IMAD R22, R119, c[0x0][0x1c4], RZ ;  /* 0x0000710077167a24 */ /* 0x000fe200078e02ff */
[----:B------:R-:W-:Y:S01]  /*0960*/  SHF.R.U32.HI R5, RZ, 0x1, R17 ;  /* 0x00000001ff057819 */ /* 0x000fe20000011611 */
[----:B0-----:R-:W-:Y:S01]  /*0970*/  IMAD.SHL.U32 R2, R20, 0x2, RZ ;  /* 0x0000000214027824 */ /* 0x001fe200078e00ff */
[----:B------:R-:W-:Y:S02]  /*0980*/  SGXT R4, R4, 0x1 ;  /* 0x000000010404781a */ /* 0x000fe40000000200 */
[----:B------:R-:W-:Y:S02]  /*0990*/  SHF.L.U32 R3, R22, 0x1, RZ ;  /* 0x0000000116037819 */ /* 0x000fe400000006ff */
[----:B------:R-:W-:-:S02]  /*09a0*/  MOV R21, c[0x0][0x1d0] ;  /* 0x0000740000157a02 */ /* 0x000fc40000000f00 */
[----:B------:R-:W-:Y:S02]  /*09b0*/  LOP3.LUT R50, R5, 0x1040, R4, 0x78, !PT ;  /* 0x0000104005327812 */ /* 0x000fe400078e7804 */
[----:B------:R-:W-:Y:S02]  /*09c0*/  IADD3 R2, P1, P2, R3, c[0x0][0x178], R2 ;  /* 0x00005e0003027a10 */ /* 0x000fe40007a3e002 */
[C---:B------:R-:W-:Y:S02]  /*09d0*/  LOP3.LUT R4, R8.reuse, 0xc0, RZ, 0xc0, !PT ;  /* 0x000000c008047812 */ /* 0x040fe400078ec0ff */
[C---:B------:R-:W-:Y:S02]  /*09e0*/  SHF.L.U32 R6, R8.reuse, 0x4, RZ ;  /* 0x0000000408067819 */ /* 0x040fe400000006ff */
[C---:B------:R-:W-:Y:S02]  /*09f0*/  SHF.L.U32 R3, R8.reuse, 0x2, RZ ;  /* 0x0000000208037819 */ /* 0x040fe400000006ff */
[----:B------:R-:W-:Y:S01]  /*0a00*/  ISETP.GE.AND P0, PT, R21, 0x1, PT ;  /* 0x000000011500780c */ /* 0x000fe20003f06270 */
[----:B------:R-:W-:Y:S01]  /*0a10*/  IMAD.SHL.U32 R48, R8, 0x2, RZ ;  /* 0x0000000208307824 */ /* 0x000fe200078e00ff */
[----:B------:R-:W-:-:S02]  /*0a20*/  SHF.R.S32.HI R21, RZ, 0x4, R8 ;  /* 0x00000004ff157819 */ /* 0x000fc40000011408 */
[----:B------:R-:W-:Y:S01]  /*0a30*/  SHF.R.U32.HI R5, RZ, 0x2, R4 ;  /* 0x00000002ff057819 */ /* 0x000fe20000011604 */
[----:B------:R-:W-:Y:S01]  /*0a40*/  IMAD.HI R7, R20, 0x2, RZ ;  /* 0x0000000214077827 */ /* 0x000fe200078e02ff */
[----:B------:R-:W-:Y:S02]  /*0a50*/  LOP3.LUT R15, R8, 0x7, RZ, 0xc0, !PT ;  /* 0x00000007080f7812 */ /* 0x000fe400078ec0ff */
[----:B------:R-:W-:Y:S02]  /*0a60*/  LOP3.LUT R13, R6, 0xe00, RZ, 0xc0, !PT ;  /* 0x00000e00060d7812 */ /* 0x000fe400078ec0ff */
[----:B------:R-:W-:Y:S02]  /*0a70*/  LOP3.LUT R4, R3, 0x180, RZ, 0xc0, !PT ;  /* 0x0000018003047812 */ /* 0x000fe400078ec0ff */
[----:B------:R-:W-:Y:S02]  /*0a80*/  SGXT R21, R21, 0x1 ;  /* 0x000000011515781a */ /* 0x000fe40000000200 */
[----:B------:R-:W-:-:S02]  /*0a90*/  LOP3.LUT R20, R3, 0x80, RZ, 0xc0, !PT ;  /* 0x0000008003147812 */ /* 0x000fc400078ec0ff */
[----:B------:R-:W-:Y:S01]  /*0aa0*/  LOP3.LUT R6, R13, 0x3c, R48, 0xf8, !PT ;  /* 0x0000003c0d067812 */ /* 0x000fe200078ef830 */
[----:B------:R-:W-:Y:S01]  /*0ab0*/  IMAD R13, R15, 0x8, R4 ;  /* 0x000000080f0d7824 */ /* 0x000fe200078e0204 */
[----:B------:R-:W-:Y:S02]  /*0ac0*/  LOP3.LUT R4, R21, 0x2004, RZ, 0xc0, !PT ;  /* 0x0000200415047812 */ /* 0x000fe400078ec0ff */
[----:B------:R-:W-:Y:S02]  /*0ad0*/  LEA R52, R15, R20, 0x4 ;  /* 0x000000140f347211 */ /* 0x000fe400078e20ff */
[----:B------:R-:W-:Y:S02]  /*0ae0*/  LOP3.LUT R20, R5, 0x1fe, R48, 0x78, !PT ;  /* 0x000001fe05147812 */ /* 0x000fe400078e7830 */
[----:B------:R-:W-:Y:S02]  /*0af0*/  IADD3 R4, R4, R50, R13 ;  /* 0x0000003204047210 */ /* 0x000fe40007ffe00d */
[----:B------:R-:W-:Y:S01]  /*0b00*/  LOP3.LUT R13, R20, 0x40, RZ, 0x3c, !PT ;  /* 0x00000040140d7812 */ /* 0x000fe200078e3cff */
[----:B------:R-:W-:-:S05]  /*0b10*/  IMAD.HI R22, R22, 0x2, RZ ;  /* 0x0000000216167827 */ /* 0x000fca00078e02ff */
[----:B------:R-:W-:Y:S02]  /*0b20*/  IADD3.X R7, R22, c[0x0][0x17c], R7, P1, P2 ;  /* 0x00005f0016077a10 */ /* 0x000fe40000fe4407 */
[----:B------:R-:W-:Y:S01]  /*0b30*/  SHF.R.U32.HI R51, RZ, 0x1, R8 ;  /* 0x00000001ff337819 */ /* 0x000fe20000011608 */
[----:B------:R-:W-:Y:S01]  /*0b40*/  IMAD.SHL.U32 R49, R8, 0x40, RZ ;  /* 0x0000004008317824 */ /* 0x000fe200078e00ff */
[----:B--2---:R-:W-:Y:S04]  /*0b50*/  STS.U16 [R20], R23 ;  /* 0x0000001714007388 */ /* 0x004fe80000000400 */
[----:B-----5:R-:W-:Y:S04]  /*0b60*/  STS.U16 [R20+0x400], R25 ;  /* 0x0004001914007388 */ /* 0x020fe80000000400 */
[----:B---3--:R-:W-:Y:S04]  /*0b70*/  STS.U16 [R20+0x800], R27 ;  /* 0x0008001b14007388 */ /* 0x008fe80000000400 */
[----:B----4-:R-:W-:Y:S04]  /*0b80*/  STS.U16 [R20+0xc00], R29 ;  /* 0x000c001d14007388 */ /* 0x010fe80000000400 */
[----:B------:R-:W-:Y:S04]  /*0b90*/  STS.U16 [R20+0x1000], R31 ;  /* 0x0010001f14007388 */ /* 0x000fe80000000400 */
        /* <DEDUP_REMOVED lines=9> */
[----:B------:R0:W-:Y:S04]  /*0c30*/  STS.U16 [R20+0x3800], R11 ;  /* 0x0038000b14007388 */ /* 0x0001e80000000400 */
[----:B------:R-:W-:Y:S01]  /*0c40*/  STS.U16 [R20+0x3c00], R16 ;  /* 0x003c001014007388 */ /* 0x000fe20000000400 */
[----:B0-----:R-:W-:-:S03]  /*0c50*/  IMAD.MOV.U32 R11, RZ, RZ, c[0x0][0x1c8] ;  /* 0x00007200ff0b7624 */ /* 0x001fc600078e00ff */
[----:B------:R0:W-:Y:S04]  /*0c60*/  STS.U16 [R13+0x3600], R10 ;  /* 0x0036000a0d007388 */ /* 0x0001e80000000400 */
[----:B------:R1:W-:Y:S01]  /*0c70*/  STS.U16 [R13+0x3a00], R14 ;  /* 0x003a000e0d007388 */ /* 0x0003e20000000400 */
[----:B0-----:R-:W-:-:S04]  /*0c80*/  IMAD R10, R9, c[0x0][0x1c8], RZ ;  /* 0x00007200090a7a24 */ /* 0x001fc800078e02ff */
[C---:B-1----:R-:W-:Y:S01]  /*0c90*/  IMAD R14, R11.reuse, 0x4, R10 ;  /* 0x000000040b0e7824 */ /* 0x042fe200078e020a */
[----:B------:R0:W-:Y:S04]  /*0ca0*/  STS.U16 [R13+0x3200], R18 ;  /* 0x003200120d007388 */ /* 0x0001e80000000400 */
[----:B------:R-:W-:-:S05]  /*0cb0*/  LEA R16, R11, R14, 0x2 ;  /* 0x0000000e0b107211 */ /* 0x000fca00078e10ff */
[----:B0-----:R-:W-:-:S05]  /*0cc0*/  IMAD R18, R11, 0x4, R16 ;  /* 0x000000040b127824 */ /* 0x001fca00078e0210 */
[C---:B------:R-:W-:Y:S01]  /*0cd0*/  LEA R20, R11.reuse, R18, 0x2 ;  /* 0x000000120b147211 */ /* 0x040fe200078e10ff */
[----:B------:R0:W-:Y:S04]  /*0ce0*/  STS.U16 [R13+0x200], R24 ;  /* 0x000200180d007388 */ /* 0x0001e80000000400 */
[C---:B------:R-:W-:Y:S01]  /*0cf0*/  IMAD R22, R11.reuse, 0x4, R20 ;  /* 0x000000040b167824 */ /* 0x040fe200078e0214 */
[----:B------:R1:W-:Y:S04]  /*0d00*/  STS.U16 [R13+0x600], R26 ;  /* 0x0006001a0d007388 */ /* 0x0003e80000000400 */
[C---:B0-----:R-:W-:Y:S01]  /*0d10*/  LEA R24, R11.reuse, R22, 0x2 ;  /* 0x000000160b187211 */ /* 0x041fe200078e10ff */
[----:B------:R0:W-:Y:S04]  /*0d20*/  STS.U16 [R13+0xa00], R28 ;  /* 0x000a001c0d007388 */ /* 0x0001e80000000400 */
[C---:B-1----:R-:W-:Y:S01]  /*0d30*/  IMAD R26, R11.reuse, 0x4, R24 ;  /* 0x000000040b1a7824 */ /* 0x042fe200078e0218 */
[----:B------:R-:W-:Y:S04]  /*0d40*/  STS.U16 [R13+0x1e00], R38 ;  /* 0x001e00260d007388 */ /* 0x000fe80000000400 */
[----:B------:R-:W-:Y:S01]  /*0d50*/  STS.U16 [R13+0x2200], R40 ;  /* 0x002200280d007388 */ /* 0x000fe20000000400 */
[----:B0-----:R-:W-:-:S03]  /*0d60*/  LEA R28, R11, R26, 0x2 ;  /* 0x0000001a0b1c7211 */ /* 0x001fc600078e10ff */
[----:B------:R-:W-:Y:S04]  /*0d70*/  STS.U16 [R13+0x2600], R42 ;  /* 0x0026002a0d007388 */ /* 0x000fe80000000400 */
[----:B------:R-:W-:Y:S04]  /*0d80*/  STS.U16 [R13+0x2e00], R19 ;  /* 0x002e00130d007388 */ /* 0x000fe80000000400 */
[----:B------:R-:W-:Y:S04]  /*0d90*/  STS.U16 [R13+0x3e00], R12 ;  /* 0x003e000c0d007388 */ /* 0x000fe80000000400 */
[----:B------:R0:W-:Y:S04]  /*0da0*/  STS.U16 [R13+0xe00], R30 ;  /* 0x000e001e0d007388 */ /* 0x0001e80000000400 */
[----:B------:R1:W-:Y:S01]  /*0db0*/  STS.U16 [R13+0x1200], R32 ;  /* 0x001200200d007388 */ /* 0x0003e20000000400 */
[----:B0-----:R-:W-:-:S03]  /*0dc0*/  IMAD R30, R11, 0x4, R28 ;  /* 0x000000040b1e7824 */ /* 0x001fc600078e021c */
[----:B------:R0:W-:Y:S02]  /*0dd0*/  STS.U16 [R13+0x1600], R34 ;  /* 0x001600220d007388 */ /* 0x0001e40000000400 */
[----:B-1----:R-:W-:Y:S02]  /*0de0*/  LEA R32, R11, R30, 0x2 ;  /* 0x0000001e0b207211 */ /* 0x002fe400078e10ff */
[----:B------:R-:W-:Y:S02]  /*0df0*/  LOP3.LUT R51, R51, 0xc, RZ, 0xc0, !PT ;  /* 0x0000000c33337812 */ /* 0x000fe400078ec0ff */
[----:B------:R-:W-:Y:S01]  /*0e00*/  LOP3.LUT R120, R8, 0xff, RZ, 0xc0, !PT ;  /* 0x000000ff08787812 */ /* 0x000fe200078ec0ff */
[----:B0-----:R-:W-:Y:S01]  /*0e10*/  IMAD R34, R11, 0x4, R32 ;  /* 0x000000040b227824 */ /* 0x001fe200078e0220 */
[----:B------:R-:W-:Y:S01]  /*0e20*/  LOP3.LUT R5, R6, 0x40, R49, 0xf8, !PT ;  /* 0x0000004006057812 */ /* 0x000fe200078ef831 */
[----:B------:R-:W-:Y:S01]  /*0e30*/  STS.U16 [R13+0x1a00], R36 ;  /* 0x001a00240d007388 */ /* 0x000fe20000000400 */
[----:B------:R-:W-:Y:S01]  /*0e40*/  IMAD.IADD R6, R51, 0x1, R52 ;  /* 0x0000000133067824 */ /* 0x000fe200078e0234 */
[----:B------:R-:W-:Y:S01]  /*0e50*/  MOV R118, 0x3f800000 ;  /* 0x3f80000000767802 */ /* 0x000fe20000000f00 */
[----:B------:R-:W-:Y:S01]  /*0e60*/  IMAD.MOV.U32 R97, RZ, RZ, -0x800000 ;  /* 0xff800000ff617424 */ /* 0x000fe200078e00ff */
[----:B------:R0:W-:Y:S01]  /*0e70*/  STS.U16 [R13+0x2a00], R44 ;  /* 0x002a002c0d007388 */ /* 0x0001e20000000400 */
[----:B------:R-:W-:Y:S01]  /*0e80*/  MOV R92, 0xff800000 ;  /* 0xff800000005c7802 */ /* 0x000fe20000000f00 */
[----:B------:R-:W-:Y:S01]  /*0e90*/  IMAD.MOV.U32 R93, RZ, RZ, -0x800000 ;  /* 0xff800000ff5d7424 */ /* 0x000fe200078e00ff */
[----:B------:R-:W-:Y:S01]  /*0ea0*/  MOV R94, 0xff800000 ;  /* 0xff800000005e7802 */ /* 0x000fe20000000f00 */
[----:B------:R-:W-:Y:S01]  /*0eb0*/  IMAD.MOV.U32 R95, RZ, RZ, -0x800000 ;  /* 0xff800000ff5f7424 */ /* 0x000fe200078e00ff */
[----:B------:R-:W-:Y:S01]  /*0ec0*/  MOV R96, 0xff800000 ;  /* 0xff80000000607802 */ /* 0x000fe20000000f00 */
[----:B------:R-:W-:Y:S01]  /*0ed0*/  IMAD.MOV.U32 R99, RZ, RZ, -0x800000 ;  /* 0xff800000ff637424 */ /* 0x000fe200078e00ff */
[----:B------:R-:W-:Y:S01]  /*0ee0*/  MOV R98, 0xff800000 ;  /* 0xff80000000627802 */ /* 0x000fe20000000f00 */
[----:B------:R-:W-:Y:S01]  /*0ef0*/  IMAD.MOV.U32 R117, RZ, RZ, 0x3f800000 ;  /* 0x3f800000ff757424 */ /* 0x000fe200078e00ff */
[----:B------:R-:W-:Y:S01]  /*0f00*/  MOV R116, 0x3f800000 ;  /* 0x3f80000000747802 */ /* 0x000fe20000000f00 */
[----:B------:R-:W-:Y:S01]  /*0f10*/  IMAD.MOV.U32 R47, RZ, RZ, 0x3f800000 ;  /* 0x3f800000ff2f7424 */ /* 0x000fe200078e00ff */
[----:B------:R-:W-:Y:S01]  /*0f20*/  MOV R46, 0x3f800000 ;  /* 0x3f800000002e7802 */ /* 0x000fe20000000f00 */
[----:B0-----:R-:W-:Y:S01]  /*0f30*/  IMAD.MOV.U32 R44, RZ, RZ, 0x3f800000 ;  /* 0x3f800000ff2c7424 */ /* 0x001fe200078e00ff */
[----:B------:R-:W-:Y:S01]  /*0f40*/  MOV R45, 0x3f800000 ;  /* 0x3f800000002d7802 */ /* 0x000fe20000000f00 */
[----:B------:R-:W-:Y:S01]  /*0f50*/  CS2R R60, SRZ ;  /* 0x00000000003c7805 */ /* 0x000fe2000001ff00 */
[----:B------:R-:W-:Y:S01]  /*0f60*/  MOV R43, 0x3f800000 ;  /* 0x3f800000002b7802 */ /* 0x000fe20000000f00 */
[----:B------:R-:W-:Y:S01]  /*0f70*/  CS2R R62, SRZ ;  /* 0x00000000003e7805 */ /* 0x000fe2000001ff00 */
        /* <DEDUP_REMOVED lines=12> */
[----:B------:R-:W-:Y:S01]  /*1040*/  ISETP.GE.U32.AND P2, PT, R120, 0x40, PT ;  /* 0x000000407800780c */ /* 0x000fe20003f46070 */
[----:B------:R-:W-:Y:S01]  /*1050*/  CS2R R80, SRZ ;  /* 0x0000000000507805 */ /* 0x000fe2000001ff00 */
[----:B------:R-:W-:Y:S01]  /*1060*/  CS2R R82, SRZ ;  /* 0x0000000000527805 */ /* 0x000fe2000001ff00 */
[----:B------:R-:W-:Y:S01]  /*1070*/  LEA R36, R11, R34, 0x2 ;  /* 0x000000220b247211 */ /* 0x000fe200078e10ff */
[----:B------:R-:W-:Y:S05]  /*1080*/  @!P0 BRA `(.L_x_0) ;  /* 0x000024a000008947 */ /* 0x000fea0003800000 */
[C---:B------:R-:W-:Y:S01]  /*1090*/  IMAD.SHL.U32 R27, R8.reuse, 0x8, RZ ;  /* 0x00000008081b7824 */ /* 0x040fe200078e00ff */
[----:B------:R-:W-:Y:S01]  /*10a0*/  ISETP.NE.U32.AND P1, PT, R17, RZ, PT ;  /* 0x000000ff1100720c */ /* 0x000fe20003f25070 */
[----:B------:R-:W-:Y:S01]  /*10b0*/  IMAD R19, R15, 0x90, RZ ;  /* 0x000000900f137824 */ /* 0x000fe200078e02ff */
[C---:B------:R-:W-:Y:S01]  /*10c0*/  LOP3.LUT P0, R38, R8.reuse, 0x3, RZ, 0xc0, !PT ;  /* 0x0000000308267812 */ /* 0x040fe2000780c0ff */
[----:B------:R-:W-:Y:S01]  /*10d0*/  IMAD.MOV.U32 R128, RZ, RZ, -0x800000 ;  /* 0xff800000ff807424 */ /* 0x000fe200078e00ff */
[----:B------:R-:W-:Y:S01]  /*10e0*/  LOP3.LUT R17, R27, 0x60, RZ, 0xc0, !PT ;  /* 0x000000601b117812 */ /* 0x000fe200078ec0ff */
[----:B------:R-:W-:Y:S01]  /*10f0*/  IMAD.MOV.U32 R127, RZ, RZ, -0x800000 ;  /* 0xff800000ff7f7424 */ /* 0x000fe200078e00ff */
[C---:B------:R-:W-:Y:S01]  /*1100*/  LOP3.LUT R13, R8.reuse, 0x10, RZ, 0xc0, !PT ;  /* 0x00000010080d7812 */ /* 0x040fe200078ec0ff */
[----:B------:R-:W-:Y:S01]  /*1110*/  IMAD.MOV.U32 R125, RZ, RZ, -0x800000 ;  /* 0xff800000ff7d7424 */ /* 0x000fe200078e00ff */
[----:B------:R-:W-:Y:S01]  /*1120*/  LOP3.LUT R42, R8, 0x20, RZ, 0xc0, !PT ;  /* 0x00000020082a7812 */ /* 0x000fe200078ec0ff */
[----:B------:R-:W-:Y:S01]  /*1130*/  IMAD R29, R38, 0x4, R17 ;  /* 0x00000004261d7824 */ /* 0x000fe200078e0211 */
[----:B------:R-:W-:Y:S01]  /*1140*/  SHF.L.U32 R9, R15, 0x4, RZ ;  /* 0x000000040f097819 */ /* 0x000fe200000006ff */
[----:B------:R-:W-:Y:S01]  /*1150*/  IMAD.SHL.U32 R17, R13, 0x40, RZ ;  /* 0x000000400d117824 */ /* 0x000fe200078e00ff */
[----:B------:R-:W-:Y:S01]  /*1160*/  LOP3.LUT R40, R19, 0x10, R48, 0x78, !PT ;  /* 0x0000001013287812 */ /* 0x000fe200078e7830 */
[--C-:B------:R-:W-:Y:S01]  /*1170*/  IMAD R44, R15, 0x4, R42.reuse ;  /* 0x000000040f2c7824 */ /* 0x100fe200078e022a */
[----:B------:R-:W-:Y:S01]  /*1180*/  LOP3.LUT R12, R8, 0x7f, RZ, 0xc0, !PT ;  /* 0x0000007f080c7812 */ /* 0x000fe200078ec0ff */
[----:B------:R-:W-:Y:S01]  /*1190*/  IMAD.MOV.U32 R123, RZ, RZ, -0x800000 ;  /* 0xff800000ff7b7424 */ /* 0x000fe200078e00ff */
[----:B------:R-:W-:Y:S01]  /*11a0*/  SHF.R.U32.HI R42, RZ, 0x1, R42 ;  /* 0x00000001ff2a7819 */ /* 0x000fe2000001162a */
[----:B------:R-:W-:Y:S01]  /*11b0*/  IMAD.MOV.U32 R121, RZ, RZ, -0x800000 ;  /* 0xff800000ff797424 */ /* 0x000fe200078e00ff */
[----:B------:R-:W-:Y:S01]  /*11c0*/  LOP3.LUT R9, R9, 0x30, R48, 0x78, !PT ;  /* 0x0000003009097812 */ /* 0x000fe200078e7830 */
[----:B------:R-:W-:Y:S01]  /*11d0*/  IMAD.MOV.U32 R116, RZ, RZ, 0x3f800000 ;  /* 0x3f800000ff747424 */ /* 0x000fe200078e00ff */
[----:B------:R-:W-:Y:S01]  /*11e0*/  LOP3.LUT R15, R40, R17, RZ, 0xfc, !PT ;  /* 0x00000011280f7212 */ /* 0x000fe200078efcff */
[----:B------:R-:W-:Y:S01]  /*11f0*/  CS2R R60, SRZ ;  /* 0x00000000003c7805 */ /* 0x000fe2000001ff00 */
[----:B------:R-:W-:Y:S01]  /*1200*/  LOP3.LUT R19, R8, 0xf, RZ, 0xc0, !PT ;  /* 0x0000000f08137812 */ /* 0x000fe200078ec0ff */
[----:B------:R-:W-:Y:S01]  /*1210*/  CS2R R62, SRZ ;  /* 0x00000000003e7805 */ /* 0x000fe2000001ff00 */
[----:B------:R-:W-:Y:S01]  /*1220*/  LEA R46, R13, R38, 0x2 ;  /* 0x000000260d2e7211 */ /* 0x000fe200078e10ff */
[----:B------:R-:W-:Y:S01]  /*1230*/  CS2R R88, SRZ ;  /* 0x0000000000587805 */ /* 0x000fe2000001ff00 */
[----:B------:R-:W-:Y:S01]  /*1240*/  LOP3.LUT R42, R42, 0x90, R21, 0x78, !PT ;  /* 0x000000902a2a7812 */ /* 0x000fe200078e7815 */
[----:B------:R-:W-:Y:S01]  /*1250*/  IMAD R21, R12, c[0x0][0x1a8], RZ ;  /* 0x00006a000c157a24 */ /* 0x000fe200078e02ff */
[----:B------:R-:W-:Y:S01]  /*1260*/  LEA R17, R44, R9, 0x6 ;  /* 0x000000092c117211 */ /* 0x000fe200078e30ff */
[----:B------:R-:W-:Y:S01]  /*1270*/  IMAD R9, R0, c[0x0][0x1a0], RZ ;  /* 0x0000680000097a24 */ /* 0x000fe200078e02ff */
[----:B------:R-:W-:Y:S01]  /*1280*/  SHF.L.U32 R13, R12, 0x1, RZ ;  /* 0x000000010c0d7819 */ /* 0x000fe200000006ff */
[----:B------:R-:W-:Y:S01]  /*1290*/  IMAD R25, R19, c[0x0][0x1b4], RZ ;  /* 0x00006d0013197a24 */ /* 0x000fe200078e02ff */
[----:B------:R-:W-:Y:S01]  /*12a0*/  SEL R38, RZ, 0x110, !P1 ;  /* 0x00000110ff267807 */ /* 0x000fe20004800000 */
[C---:B------:R-:W-:Y:S01]  /*12b0*/  IMAD.SHL.U32 R19, R9.reuse, 0x2, RZ ;  /* 0x0000000209137824 */ /* 0x040fe200078e00ff */
[--C-:B------:R-:W-:Y:S01]  /*12c0*/  SHF.R.S32.HI R31, RZ, 0x2, R8.reuse ;  /* 0x00000002ff1f7819 */ /* 0x100fe20000011408 */
[----:B------:R-:W-:Y:S01]  /*12d0*/  IMAD.HI R9, R9, 0x2, RZ ;  /* 0x0000000209097827 */ /* 0x000fe200078e02ff */
[----:B------:R-:W-:Y:S01]  /*12e0*/  LOP3.LUT R13, R38, R13, RZ, 0x3c, !PT ;  /* 0x0000000d260d7212 */ /* 0x000fe200078e3cff */
[----:B------:R-:W-:Y:S01]  /*12f0*/  CS2R R90, SRZ ;  /* 0x00000000005a7805 */ /* 0x000fe2000001ff00 */
[----:B------:R-:W-:Y:S01]  /*1300*/  SHF.L.U32 R38, R21, 0x1, RZ ;  /* 0x0000000115267819 */ /* 0x000fe200000006ff */
[----:B------:R-:W-:Y:S01]  /*1310*/  IMAD R12, R0, c[0x0][0x1b0], RZ ;  /* 0x00006c00000c7a24 */ /* 0x000fe200078e02ff */
[----:B------:R-:W-:Y:S01]  /*1320*/  SGXT R31, R31, 0x1 ;  /* 0x000000011f1f781a */ /* 0x000fe20000000200 */
[----:B------:R-:W-:Y:S01]  /*1330*/  CS2R R64, SRZ ;  /* 0x0000000000407805 */ /* 0x000fe2000001ff00 */
[----:B------:R-:W-:Y:S01]  /*1340*/  IADD3 R146, P1, P3, R38, c[0x0][0x168], R19 ;  /* 0x00005a0026927a10 */ /* 0x000fe20007b3e013 */
[----:B------:R-:W-:Y:S01]  /*1350*/  IMAD.SHL.U32 R19, R8, 0x20, RZ ;  /* 0x0000002008137824 */ /* 0x000fe200078e00ff */
[----:B------:R-:W-:Y:S01]  /*1360*/  LOP3.LUT R44, R31, 0x90, RZ, 0xc0, !PT ;  /* 0x000000901f2c7812 */ /* 0x000fe200078ec0ff */
[----:B------:R-:W-:Y:S01]  /*1370*/  IMAD.HI R38, R21, 0x2, RZ ;  /* 0x0000000215267827 */ /* 0x000fe200078e02ff */
[C---:B------:R-:W-:Y:S01]  /*1380*/  SHF.L.U32 R40, R25.reuse, 0x1, RZ ;  /* 0x0000000119287819 */ /* 0x040fe200000006ff */
[----:B------:R-:W-:Y:S01]  /*1390*/  CS2R R66, SRZ ;  /* 0x0000000000427805 */ /* 0x000fe2000001ff00 */
[----:B------:R-:W-:Y:S01]  /*13a0*/  LOP3.LUT R37, R44, 0x160, R19, 0xf8, !PT ;  /* 0x000001602c257812 */ /* 0x000fe200078ef813 */
[----:B------:R-:W-:Y:S01]  /*13b0*/  IMAD.SHL.U32 R23, R12, 0x2, RZ ;  /* 0x000000020c177824 */ /* 0x000fe200078e00ff */
[----:B------:R-:W-:Y:S01]  /*13c0*/  IADD3 R19, R42, R29, RZ ;  /* 0x0000001d2a137210 */ /* 0x000fe20007ffe0ff */
[----:B------:R-:W-:Y:S01]  /*13d0*/  IMAD.HI R12, R12, 0x2, RZ ;  /* 0x000000020c0c7827 */ /* 0x000fe200078e02ff */
[----:B------:R-:W-:Y:S01]  /*13e0*/  LOP3.LUT R27, R44, 0x700, R27, 0xf8, !PT ;  /* 0x000007002c1b7812 */ /* 0x000fe200078ef81b */
[----:B------:R-:W-:Y:S01]  /*13f0*/  CS2R R68, SRZ ;  /* 0x0000000000447805 */ /* 0x000fe2000001ff00 */
[----:B------:R-:W-:Y:S01]  /*1400*/  IADD3.X R42, R38, c[0x0][0x16c], R9, P1, P3 ;  /* 0x00005b00262a7a10 */ /* 0x000fe20000fe6409 */
[----:B------:R-:W-:Y:S01]  /*1410*/  IMAD.HI R25, R25, 0x2, RZ ;  /* 0x0000000219197827 */ /* 0x000fe200078e02ff */
[----:B------:R-:W-:Y:S01]  /*1420*/  SHF.R.U32.HI R9, RZ, 0x4, R8 ;  /* 0x00000004ff097819 */ /* 0x000fe20000011608 */
[----:B------:R-:W-:Y:S01]  /*1430*/  CS2R R70, SRZ ;  /* 0x0000000000467805 */ /* 0x000fe2000001ff00 */
[----:B------:R-:W-:Y:S01]  /*1440*/  LOP3.LUT R21, R27, 0x10, R48, 0x78, !PT ;  /* 0x000000101b157812 */ /* 0x000fe200078e7830 */
[----:B------:R-:W-:Y:S01]  /*1450*/  CS2R R72, SRZ ;  /* 0x0000000000487805 */ /* 0x000fe2000001ff00 */
[----:B------:R-:W-:Y:S01]  /*1460*/  SGXT.U32 R9, R9, 0x4 ;  /* 0x000000040909781a */ /* 0x000fe20000000000 */
[----:B------:R-:W-:Y:S01]  /*1470*/  CS2R R74, SRZ ;  /* 0x00000000004a7805 */ /* 0x000fe2000001ff00 */
[----:B------:R-:W-:Y:S01]  /*1480*/  IADD3 R40, P4, P5, R40, c[0x0][0x170], R23 ;  /* 0x00005c0028287a10 */ /* 0x000fe20007d9e017 */
[----:B------:R-:W-:Y:S01]  /*1490*/  IMAD.U32 R21, R46, 0x20, R21 ;  /* 0x000000202e157824 */ /* 0x000fe200078e0015 */
[----:B------:R-:W-:Y:S01]  /*14a0*/  SHF.R.U32.HI R23, RZ, 0x7, R8 ;  /* 0x00000007ff177819 */ /* 0x000fe20000011608 */
[----:B------:R-:W-:Y:S01]  /*14b0*/  IMAD.MOV.U32 R46, RZ, RZ, c[0x0][0x1b8] ;  /* 0x00006e00ff2e7624 */ /* 0x000fe200078e00ff */
[----:B------:R-:W-:Y:S01]  /*14c0*/  IADD3.X R38, R25, c[0x0][0x174], R12, P4, P5 ;  /* 0x00005d0019267a10 */ /* 0x000fe200027ea40c */
[----:B------:R-:W-:Y:S01]  /*14d0*/  IMAD R27, R9, c[0x0][0x1b8], RZ ;  /* 0x00006e00091b7a24 */ /* 0x000fe200078e02ff */
[----:B------:R-:W-:Y:S01]  /*14e0*/  SGXT.U32 R12, R23, 0x1 ;  /* 0x00000001170c781a */ /* 0x000fe20000000000 */
[----:B------:R-:W-:Y:S01]  /*14f0*/  CS2R R84, SRZ ;  /* 0x0000000000547805 */ /* 0x000fe2000001ff00 */
[----:B------:R-:W-:Y:S01]  /*1500*/  LEA.HI R9, R8, 0x30, RZ, 0x1c ;  /* 0x0000003008097811 */ /* 0x000fe200078fe0ff */
[----:B------:R-:W-:Y:S01]  /*1510*/  IMAD R29, R46, 0x10, R27 ;  /* 0x000000102e1d7824 */ /* 0x000fe200078e021b */
[----:B------:R-:W-:Y:S01]  /*1520*/  MOV R44, c[0x0][0x1a4] ;  /* 0x00006900002c7a02 */ /* 0x000fe20000000f00 */
[----:B------:R-:W-:Y:S01]  /*1530*/  IMAD R23, R12, c[0x0][0x1a4], RZ ;  /* 0x000069000c177a24 */ /* 0x000fe200078e02ff */
[----:B------:R-:W-:Y:S01]  /*1540*/  LEA.HI R12, R8, 0x70, RZ, 0x1c ;  /* 0x00000070080c7811 */ /* 0x000fe200078fe0ff */
[----:B------:R-:W-:Y:S01]  /*1550*/  IMAD R31, R46, 0x10, R29 ;  /* 0x000000102e1f7824 */ /* 0x000fe200078e021d */
[----:B------:R-:W-:Y:S01]  /*1560*/  LEA R144, P1, R27, R40, 0x1 ;  /* 0x000000281b907211 */ /* 0x000fe200078208ff */
[----:B------:R-:W-:Y:S01]  /*1570*/  IMAD R33, R9, c[0x0][0x1b8], RZ ;  /* 0x00006e0009217a24 */ /* 0x000fe200078e02ff */
[----:B------:R-:W-:Y:S01]  /*1580*/  LEA R25, R44, R23, 0x1 ;  /* 0x000000172c197211 */ /* 0x000fe200078e08ff */
[----:B------:R-:W-:Y:S01]  /*1590*/  IMAD R12, R12, c[0x0][0x1b8], RZ ;  /* 0x00006e000c0c7a24 */ /* 0x000fe200078e02ff */
[C---:B------:R-:W-:Y:S01]  /*15a0*/  LEA R35, R46.reuse, R31, 0x5 ;  /* 0x0000001f2e237211 */ /* 0x040fe200078e28ff */
[----:B------:R-:W-:Y:S01]  /*15b0*/  CS2R R86, SRZ ;  /* 0x0000000000567805 */ /* 0x000fe2000001ff00 */
[----:B------:R-:W-:Y:S01]  /*15c0*/  LEA.HI.X.SX32 R145, R27, R38, 0x1, P1 ;  /* 0x000000261b917211 */ /* 0x000fe200008f0eff */
[----:B------:R-:W-:Y:S01]  /*15d0*/  CS2R R76, SRZ ;  /* 0x00000000004c7805 */ /* 0x000fe2000001ff00 */
[-C--:B------:R-:W-:Y:S01]  /*15e0*/  LEA R142, P3, R29, R40.reuse, 0x1 ;  /* 0x000000281d8e7211 */ /* 0x080fe200078608ff */
[----:B------:R-:W-:Y:S01]  /*15f0*/  IMAD R27, R46, 0x10, R35 ;  /* 0x000000102e1b7824 */ /* 0x000fe200078e0223 */
[-C--:B------:R-:W-:Y:S01]  /*1600*/  LEA R138, P4, R33, R40.reuse, 0x1 ;  /* 0x00000028218a7211 */ /* 0x080fe200078808ff */
[----:B------:R-:W-:Y:S01]  /*1610*/  CS2R R78, SRZ ;  /* 0x00000000004e7805 */ /* 0x000fe2000001ff00 */
[----:B------:R-:W-:Y:S01]  /*1620*/  LEA R130, P5, R12, R40, 0x1 ;  /* 0x000000280c827211 */ /* 0x000fe200078a08ff */
[----:B------:R-:W-:Y:S01]  /*1630*/  CS2R R80, SRZ ;  /* 0x0000000000507805 */ /* 0x000fe2000001ff00 */
[----:B------:R-:W-:Y:S01]  /*1640*/  LEA R9, R44, R25, 0x1 ;  /* 0x000000192c097211 */ /* 0x000fe200078e08ff */
[----:B------:R-:W-:Y:S01]  /*1650*/  CS2R R82, SRZ ;  /* 0x0000000000527805 */ /* 0x000fe2000001ff00 */
[-C--:B------:R-:W-:Y:S01]  /*1660*/  LEA.HI.X.SX32 R143, R29, R38.reuse, 0x1, P3 ;  /* 0x000000261d8f7211 */ /* 0x080fe200018f0eff */
[----:B------:R-:W-:Y:S01]  /*1670*/  IMAD R29, R46, 0x10, R27 ;  /* 0x000000102e1d7824 */ /* 0x000fe200078e021b */
[-C--:B------:R-:W-:Y:S01]  /*1680*/  LEA.HI.X.SX32 R139, R33, R38.reuse, 0x1, P4 ;  /* 0x00000026218b7211 */ /* 0x080fe200020f0eff */
[----:B------:R-:W-:Y:S01]  /*1690*/  IMAD.MOV.U32 R46, RZ, RZ, 0x3f800000 ;  /* 0x3f800000ff2e7424 */ /* 0x000fe200078e00ff */
[----:B------:R-:W-:-:S02]  /*16a0*/  LEA.HI.X.SX32 R131, R12, R38, 0x1, P5 ;  /* 0x000000260c837211 */ /* 0x000fc400028f0eff */
[C---:B------:R-:W-:Y:S02]  /*16b0*/  LEA R134, P4, R27.reuse, R40, 0x1 ;  /* 0x000000281b867211 */ /* 0x040fe400078808ff */
[C---:B------:R-:W-:Y:S02]  /*16c0*/  LEA R12, R44.reuse, R9, 0x1 ;  /* 0x000000092c0c7211 */ /* 0x040fe400078e08ff */
[----:B------:R-:W-:Y:S02]  /*16d0*/  LEA.HI.X.SX32 R135, R27, R38, 0x1, P4 ;  /* 0x000000261b877211 */ /* 0x000fe400020f0eff */
[-C--:B------:R-:W-:Y:S02]  /*16e0*/  LEA R140, P1, R31, R40.reuse, 0x1 ;  /* 0x000000281f8c7211 */ /* 0x080fe400078208ff */
[----:B------:R-:W-:Y:S02]  /*16f0*/  LEA R132, P5, R29, R40, 0x1 ;  /* 0x000000281d847211 */ /* 0x000fe400078a08ff */
[----:B------:R-:W-:-:S02]  /*1700*/  LEA R27, R44, R12, 0x1 ;  /* 0x0000000c2c1b7211 */ /* 0x000fc400078e08ff */
[-C--:B------:R-:W-:Y:S02]  /*1710*/  LEA.HI.X.SX32 R141, R31, R38.reuse, 0x1, P1 ;  /* 0x000000261f8d7211 */ /* 0x080fe400008f0eff */
[----:B------:R-:W-:Y:S01]  /*1720*/  LEA.HI.X.SX32 R133, R29, R38, 0x1, P5 ;  /* 0x000000261d857211 */ /* 0x000fe200028f0eff */
[----:B------:R-:W-:Y:S01]  /*1730*/  IMAD R29, R44, 0x2, R27 ;  /* 0x000000022c1d7824 */ /* 0x000fe200078e021b */
[----:B------:R-:W-:Y:S02]  /*1740*/  LEA R160, P1, R23, R146, 0x1 ;  /* 0x0000009217a07211 */ /* 0x000fe400078208ff */
[----:B------:R-:W-:Y:S02]  /*1750*/  LEA R136, P3, R35, R40, 0x1 ;  /* 0x0000002823887211 */ /* 0x000fe400078608ff */
[----:B------:R-:W-:Y:S02]  /*1760*/  LEA.HI.X.SX32 R161, R23, R42, 0x1, P1 ;  /* 0x0000002a17a17211 */ /* 0x000fe400008f0eff */
[----:B------:R-:W-:-:S02]  /*1770*/  LEA R156, P1, R9, R146, 0x1 ;  /* 0x00000092099c7211 */ /* 0x000fc400078208ff */
[----:B------:R-:W-:Y:S02]  /*1780*/  LEA R23, R44, R29, 0x1 ;  /* 0x0000001d2c177211 */ /* 0x000fe400078e08ff */
[----:B------:R-:W-:Y:S02]  /*1790*/  LEA R154, P4, R12, R146, 0x1 ;  /* 0x000000920c9a7211 */ /* 0x000fe400078808ff */
[----:B------:R-:W-:Y:S02]  /*17a0*/  LEA.HI.X.SX32 R137, R35, R38, 0x1, P3 ;  /* 0x0000002623897211 */ /* 0x000fe400018f0eff */
[----:B------:R-:W-:Y:S02]  /*17b0*/  SHF.R.S32.HI R39, RZ, 0x6, R8 ;  /* 0x00000006ff277819 */ /* 0x000fe40000011408 */
[----:B------:R-:W-:Y:S02]  /*17c0*/  LEA R158, P3, R25, R146, 0x1 ;  /* 0x00000092199e7211 */ /* 0x000fe400078608ff */
[-C--:B------:R-:W-:Y:S01]  /*17d0*/  LEA.HI.X.SX32 R157, R9, R42.reuse, 0x1, P1 ;  /* 0x0000002a099d7211 */ /* 0x080fe200008f0eff */
[----:B------:R-:W-:Y:S01]  /*17e0*/  IMAD R9, R44, 0x2, R23 ;  /* 0x000000022c097824 */ /* 0x000fe200078e0217 */
[----:B------:R-:W-:Y:S01]  /*17f0*/  LEA.HI.X.SX32 R155, R12, R42, 0x1, P4 ;  /* 0x0000002a0c9b7211 */ /* 0x000fe200020f0eff */
[----:B------:R-:W-:Y:S01]  /*1800*/  IMAD.MOV.U32 R44, RZ, RZ, 0x3f800000 ;  /* 0x3f800000ff2c7424 */ /* 0x000fe200078e00ff */
[----:B------:R-:W-:-:S02]  /*1810*/  LEA R152, P1, R27, R146, 0x1 ;  /* 0x000000921b987211 */ /* 0x000fc400078208ff */
[----:B------:R-:W-:Y:S02]  /*1820*/  SHF.R.U32.HI R12, RZ, 0x3, R8 ;  /* 0x00000003ff0c7819 */ /* 0x000fe40000011608 */
[----:B------:R-:W-:Y:S02]  /*1830*/  SGXT R31, R39, 0x1 ;  /* 0x00000001271f781a */ /* 0x000fe40000000200 */
[----:B------:R-:W-:Y:S02]  /*1840*/  LEA.HI.X.SX32 R159, R25, R42, 0x1, P3 ;  /* 0x0000002a199f7211 */ /* 0x000fe400018f0eff */
[-C--:B------:R-:W-:Y:S02]  /*1850*/  LEA R150, P3, R29, R146.reuse, 0x1 ;  /* 0x000000921d967211 */ /* 0x080fe400078608ff */
[----:B------:R-:W-:Y:S02]  /*1860*/  LEA R148, P4, R23, R146, 0x1 ;  /* 0x0000009217947211 */ /* 0x000fe400078808ff */
[----:B------:R-:W-:-:S02]  /*1870*/  LEA.HI.X.SX32 R153, R27, R42, 0x1, P1 ;  /* 0x0000002a1b997211 */ /* 0x000fc400008f0eff */
[----:B------:R-:W-:Y:S02]  /*1880*/  LEA R146, P5, R9, R146, 0x1 ;  /* 0x0000009209927211 */ /* 0x000fe400078a08ff */
[----:B------:R-:W-:Y:S02]  /*1890*/  LOP3.LUT R27, R48, 0x38, RZ, 0xc0, !PT ;  /* 0x00000038301b7812 */ /* 0x000fe400078ec0ff */
[----:B------:R-:W-:Y:S02]  /*18a0*/  LOP3.LUT R12, R12, 0x4, RZ, 0xc0, !PT ;  /* 0x000000040c0c7812 */ /* 0x000fe400078ec0ff */
[----:B------:R-:W-:Y:S02]  /*18b0*/  LOP3.LUT R25, R31, 0x90, RZ, 0xc0, !PT ;  /* 0x000000901f197812 */ /* 0x000fe400078ec0ff */
[----:B------:R-:W-:Y:S02]  /*18c0*/  LOP3.LUT P1, RZ, R8, 0x1, RZ, 0xc0, !PT ;  /* 0x0000000108ff7812 */ /* 0x000fe4000782c0ff */
[----:B------:R-:W-:-:S02]  /*18d0*/  LEA.HI.X.SX32 R151, R29, R42, 0x1, P3 ;  /* 0x0000002a1d977211 */ /* 0x000fc400018f0eff */
[-C--:B------:R-:W-:Y:S02]  /*18e0*/  LEA.HI.X.SX32 R149, R23, R42.reuse, 0x1, P4 ;  /* 0x0000002a17957211 */ /* 0x080fe400020f0eff */
[----:B------:R-:W-:Y:S01]  /*18f0*/  LEA.HI.X.SX32 R147, R9, R42, 0x1, P5 ;  /* 0x0000002a09937211 */ /* 0x000fe200028f0eff */
[----:B------:R-:W-:Y:S01]  /*1900*/  IMAD.IADD R42, R27, 0x1, R12 ;  /* 0x000000011b2a7824 */ /* 0x000fe200078e020c */
[----:B------:R-:W-:Y:S02]  /*1910*/  LOP3.LUT R23, R37, 0x10, R8, 0x78, !PT ;  /* 0x0000001025177812 */ /* 0x000fe400078e7808 */
[----:B------:R-:W-:Y:S01]  /*1920*/  LOP3.LUT R25, R25, 0x17e, R48, 0x78, !PT ;  /* 0x0000017e19197812 */ /* 0x000fe200078e7830 */
[----:B------:R-:W-:Y:S01]  /*1930*/  CS2R R8, SRZ ;  /* 0x0000000000087805 */ /* 0x000fe2000001ff00 */
[----:B------:R-:W-:Y:S02]  /*1940*/  ISETP.GE.U32.AND P3, PT, R120, 0x80, PT ;  /* 0x000000807800780c */ /* 0x000fe40003f66070 */
[----:B------:R-:W-:-:S02]  /*1950*/  MOV R118, 0x3f800000 ;  /* 0x3f80000000767802 */ /* 0x000fc40000000f00 */
[----:B------:R-:W-:Y:S02]  /*1960*/  MOV R31, RZ ;  /* 0x000000ff001f7202 */ /* 0x000fe40000000f00 */
[----:B------:R-:W-:Y:S02]  /*1970*/  MOV R126, 0xff800000 ;  /* 0xff800000007e7802 */ /* 0x000fe40000000f00 */
[----:B------:R-:W-:Y:S02]  /*1980*/  MOV R124, 0xff800000 ;  /* 0xff800000007c7802 */ /* 0x000fe40000000f00 */
[----:B------:R-:W-:Y:S02]  /*1990*/  MOV R122, 0xff800000 ;  /* 0xff800000007a7802 */ /* 0x000fe40000000f00 */
[----:B------:R-:W-:Y:S02]  /*19a0*/  MOV R117, 0x3f800000 ;  /* 0x3f80000000757802 */ /* 0x000fe40000000f00 */
[----:B------:R-:W-:-:S02]  /*19b0*/  MOV R47, 0x3f800000 ;  /* 0x3f800000002f7802 */ /* 0x000fc40000000f00 */
[----:B------:R-:W-:Y:S02]  /*19c0*/  MOV R45, 0x3f800000 ;  /* 0x3f800000002d7802 */ /* 0x000fe40000000f00 */
[----:B------:R-:W-:Y:S02]  /*19d0*/  MOV R43, 0x3f800000 ;  /* 0x3f800000002b7802 */ /* 0x000fe40000000f00 */
[C---:B------:R-:W-:Y:S02]  /*19e0*/  ISETP.LT.U32.AND P0, PT, R120.reuse, 0x40, !P0 ;  /* 0x000000407800780c */ /* 0x040fe40004701070 */
[----:B------:R-:W-:Y:S02]  /*19f0*/  ISETP.LT.U32.AND P1, PT, R120, 0x80, !P1 ;  /* 0x000000807800780c */ /* 0x000fe40004f21070 */
[C---:B------:R-:W-:Y:S02]  /*1a00*/  LOP3.LUT R12, R13.reuse, 0x20, RZ, 0x3c, !PT ;  /* 0x000000200d0c7812 */ /* 0x040fe400078e3cff */
[----:B------:R-:W-:-:S02]  /*1a10*/  LOP3.LUT R29, R13, 0x40, RZ, 0x3c, !PT ;  /* 0x000000400d1d7812 */ /* 0x000fc400078e3cff */
[----:B------:R-:W-:Y:S02]  /*1a20*/  LOP3.LUT R33, R13, 0x60, RZ, 0x3c, !PT ;  /* 0x000000600d217812 */ /* 0x000fe400078e3cff */
[C---:B------:R-:W-:Y:S02]  /*1a30*/  LOP3.LUT R35, R15.reuse, 0x20, RZ, 0x3c, !PT ;  /* 0x000000200f237812 */ /* 0x040fe400078e3cff */
[C---:B------:R-:W-:Y:S02]  /*1a40*/  LOP3.LUT R37, R15.reuse, 0x40, RZ, 0x3c, !PT ;  /* 0x000000400f257812 */ /* 0x040fe400078e3cff */
[----:B------:R-:W-:Y:S02]  /*1a50*/  LOP3.LUT R38, R15, 0x60, RZ, 0x3c, !PT ;  /* 0x000000600f267812 */ /* 0x000fe400078e3cff */
[----:B------:R-:W-:Y:S02]  /*1a60*/  LOP3.LUT R39, R17, 0x40, RZ, 0x3c, !PT ;  /* 0x0000004011277812 */ /* 0x000fe400078e3cff */
.L_x_1:
[----:B------:R-:W-:-:S04]  /*1a70*/  IMAD.WIDE R48, R31, 0x2, R160 ;  /* 0x000000021f307825 */ /* 0x000fc800078e02a0 */
[C---:B------:R-:W-:Y:S01]  /*1a80*/  IMAD.WIDE R56, R31.reuse, 0x2, R152 ;  /* 0x000000021f387825 */ /* 0x040fe200078e0298 */
[----:B------:R-:W2:Y:S03]  /*1a90*/  LDG.E.U16 R96, [R48.64] ;  /* 0x0000000430607981 */ /* 0x000ea6000c1e1500 */
[C---:B------:R-:W-:Y:S01]  /*1aa0*/  IMAD.WIDE R50, R31.reuse, 0x2, R158 ;  /* 0x000000021f327825 */ /* 0x040fe200078e029e */
[----:B------:R-:W3:Y:S03]  /*1ab0*/  LDG.E.U16 R102, [R56.64] ;  /* 0x0000000438667981 */ /* 0x000ee6000c1e1500 */
[C---:B------:R-:W-:Y:S01]  /*1ac0*/  IMAD.WIDE R58, R31.reuse, 0x2, R150 ;  /* 0x000000021f3a7825 */ /* 0x040fe200078e0296 */
[----:B------:R-:W4:Y:S03]  /*1ad0*/  LDG.E.U16 R97, [R50.64] ;  /* 0x0000000432617981 */ /* 0x000f26000c1e1500 */
[C---:B------:R-:W-:Y:S01]  /*1ae0*/  IMAD.WIDE R92, R31.reuse, 0x2, R148 ;  /* 0x000000021f5c7825 */ /* 0x040fe200078e0294 */
[----:B------:R-:W5:Y:S03]  /*1af0*/  LDG.E.U16 R99, [R58.64] ;  /* 0x000000043a637981 */ /* 0x000f66000c1e1500 */
[----:B------:R-:W-:-:S02]  /*1b00*/  IMAD.WIDE R52, R31, 0x2, R156 ;  /* 0x000000021f347825 */ /* 0x000fc400078e029c */
[----:B------:R-:W5:Y:S02]  /*1b10*/  LDG.E.U16 R92, [R92.64] ;  /* 0x000000045c5c7981 */ /* 0x000f64000c1e1500 */
[C---:B------:R-:W-:Y:S02]  /*1b20*/  IMAD.WIDE R94, R31.reuse, 0x2, R146 ;  /* 0x000000021f5e7825 */ /* 0x040fe400078e0292 */
[----:B------:R-:W5:Y:S02]  /*1b30*/  LDG.E.U16 R98, [R52.64] ;  /* 0x0000000434627981 */ /* 0x000f64000c1e1500 */
[----:B------:R-:W-:Y:S02]  /*1b40*/  IMAD.WIDE R54, R31, 0x2, R154 ;  /* 0x000000021f367825 */ /* 0x000fe400078e029a */
[----:B------:R-:W5:Y:S04]  /*1b50*/  LDG.E.U16 R94, [R94.64] ;  /* 0x000000045e5e7981 */ /* 0x000f68000c1e1500 */
[----:B------:R-:W5:Y:S04]  /*1b60*/  LDG.E.U16 R100, [R54.64] ;  /* 0x0000000436647981 */ /* 0x000f68000c1e1500 */
[----:B------:R-:W-:Y:S06]  /*1b70*/  BAR.SYNC.DEFER_BLOCKING 0x0 ;  /* 0x0000000000007b1d */ /* 0x000fec0000010000 */
[----:B--2---:R-:W-:Y:S04]  /*1b80*/  STS.U16 [R13+0x4000], R96 ;  /* 0x004000600d007388 */ /* 0x004fe80000000400 */
[----:B---3--:R-:W-:Y:S04]  /*1b90*/  STS.U16 [R13+0x4800], R102 ;  /* 0x004800660d007388 */ /* 0x008fe80000000400 */
[----:B----4-:R-:W-:Y:S04]  /*1ba0*/  STS.U16 [R12+0x4200], R97 ;  /* 0x004200610c007388 */ /* 0x010fe80000000400 */
[----:B-----5:R-:W-:Y:S04]  /*1bb0*/  STS.U16 [R12+0x4a00], R99 ;  /* 0x004a00630c007388 */ /* 0x020fe80000000400 */
[----:B------:R-:W-:Y:S04]  /*1bc0*/  STS.U16 [R29+0x4c00], R92 ;  /* 0x004c005c1d007388 */ /* 0x000fe80000000400 */
[----:B------:R-:W-:Y:S04]  /*1bd0*/  STS.U16 [R29+0x4400], R98 ;  /* 0x004400621d007388 */ /* 0x000fe80000000400 */
[----:B------:R-:W-:Y:S04]  /*1be0*/  STS.U16 [R33+0x4e00], R94 ;  /* 0x004e005e21007388 */ /* 0x000fe80000000400 */
[----:B------:R-:W-:Y:S04]  /*1bf0*/  STS.U16 [R33+0x4600], R100 ;  /* 0x0046006421007388 */ /* 0x000fe80000000400 */
[----:B------:R-:W-:Y:S06]  /*1c00*/  BAR.SYNC.DEFER_BLOCKING 0x0 ;  /* 0x0000000000007b1d */ /* 0x000fec0000010000 */
[----:B------:R-:W-:Y:S04]  /*1c10*/  LDSM.16.MT88.4 R108, [R15] ;  /* 0x000000000f6c783b */ /* 0x000fe80000004200 */
[----:B------:R-:W0:Y:S04]  /*1c20*/  LDSM.16.M88.4 R48, [R17+0x4000] ;  /* 0x004000001130783b */ /* 0x000e280000000200 */
[----:B------:R-:W1:Y:S04]  /*1c30*/  LDSM.16.MT88.4 R56, [R35] ;  /* 0x000000002338783b */ /* 0x000e680000004200 */
[----:B------:R-:W2:Y:S04]  /*1c40*/  LDSM.16.MT88.4 R52, [R37] ;  /* 0x000000002534783b */ /* 0x000ea80000004200 */
[----:B------:R-:W3:Y:S04]  /*1c50*/  LDSM.16.MT88.4 R112, [R38] ;  /* 0x000000002670783b */ /* 0x000ee80000004200 */
[----:B------:R-:W4:Y:S04]  /*1c60*/  LDSM.16.MT88.4 R104, [R15+0x800] ;  /* 0x000800000f68783b */ /* 0x000f280000004200 */
[----:B------:R-:W5:Y:S04]  /*1c70*/  LDSM.16.MT88.4 R100, [R35+0x800] ;  /* 0x000800002364783b */ /* 0x000f680000004200 */
[----:B------:R-:W3:Y:S04]  /*1c80*/  LDSM.16.MT88.4 R96, [R37+0x800] ;  /* 0x000800002560783b */ /* 0x000ee80000004200 */
[----:B------:R-:W4:Y:S01]  /*1c90*/  LDSM.16.MT88.4 R92, [R38+0x800] ;  /* 0x00080000265c783b */ /* 0x000f220000004200 */
[-C--:B0-----:R-:W-:Y:S08]  /*1ca0*/  HMMA.16816.F32.BF16 R108, R108, R48.reuse, RZ ;  /* 0x000000306c6c723c */ /* 0x081ff000000418ff */
[-C--:B-1----:R-:W-:Y:S08]  /*1cb0*/  HMMA.16816.F32.BF16 R56, R56, R48.reuse, RZ ;  /* 0x000000303838723c */ /* 0x082ff000000418ff */
[-C--:B--2---:R-:W-:Y:S08]  /*1cc0*/  HMMA.16816.F32.BF16 R52, R52, R48.reuse, RZ ;  /* 0x000000303434723c */ /* 0x084ff000000418ff */
[----:B---3--:R-:W-:Y:S08]  /*1cd0*/  HMMA.16816.F32.BF16 R112, R112, R48, RZ ;  /* 0x000000307070723c */ /* 0x008ff000000418ff */
[-C--:B----4-:R-:W-:Y:S01]  /*1ce0*/  HMMA.16816.F32.BF16 R104, R104, R50.reuse, R108 ;  /* 0x000000326868723c */ /* 0x090fe2000004186c */
[----:B------:R-:W-:Y:S07]  /*1cf0*/  LDSM.16.MT88.4 R108, [R35+0x1000] ;  /* 0x00100000236c783b */ /* 0x000fee0000004200 */
[-C--:B-----5:R-:W-:Y:S01]  /*1d00*/  HMMA.16816.F32.BF16 R56, R100, R50.reuse, R56 ;  /* 0x000000326438723c */ /* 0x0a0fe20000041838 */
[----:B------:R-:W-:Y:S07]  /*1d10*/  LDSM.16.MT88.4 R100, [R37+0x1000] ;  /* 0x001000002564783b */ /* 0x000fee0000004200 */
[-C--:B------:R-:W-:Y:S01]  /*1d20*/  HMMA.16816.F32.BF16 R52, R96, R50.reuse, R52 ;  /* 0x000000326034723c */ /* 0x080fe20000041834 */
[----:B------:R-:W0:Y:S07]  /*1d30*/  LDSM.16.M88.4 R96, [R39+0x4000] ;  /* 0x004000002760783b */ /* 0x000e2e0000000200 */
[----:B------:R-:W-:Y:S01]  /*1d40*/  HMMA.16816.F32.BF16 R92, R92, R50, R112 ;  /* 0x000000325c5c723c */ /* 0x000fe20000041870 */
[----:B------:R-:W1:Y:S04]  /*1d50*/  LDSM.16.MT88.4 R112, [R15+0x1000] ;  /* 0x001000000f70783b */ /* 0x000e680000004200 */
[----:B------:R-:W2:Y:S03]  /*1d60*/  LDSM.16.MT88.4 R48, [R38+0x1000] ;  /* 0x001000002630783b */ /* 0x000ea60000004200 */
[-C--:B0-----:R-:W-:Y:S01]  /*1d70*/  HMMA.16816.F32.BF16 R56, R108, R96.reuse, R56 ;  /* 0x000000606c38723c */ /* 0x081fe20000041838 */
[----:B------:R-:W0:Y:S07]  /*1d80*/  LDSM.16.MT88.4 R108, [R35+0x1800] ;  /* 0x00180000236c783b */ /* 0x000e2e0000004200 */
[-C--:B-1----:R-:W-:Y:S01]  /*1d90*/  HMMA.16816.F32.BF16 R104, R112, R96.reuse, R104 ;  /* 0x000000607068723c */ /* 0x082fe20000041868 */
[----:B------:R-:W1:Y:S07]  /*1da0*/  LDSM.16.MT88.4 R112, [R15+0x1800] ;  /* 0x001800000f70783b */ /* 0x000e6e0000004200 */
[-C--:B------:R-:W-:Y:S01]  /*1db0*/  HMMA.16816.F32.BF16 R52, R100, R96.reuse, R52 ;  /* 0x000000606434723c */ /* 0x080fe20000041834 */
[----:B------:R-:W3:Y:S07]  /*1dc0*/  LDSM.16.MT88.4 R100, [R37+0x1800] ;  /* 0x001800002564783b */ /* 0x000eee0000004200 */
[----:B--2---:R-:W-:Y:S01]  /*1dd0*/  HMMA.16816.F32.BF16 R48, R48, R96, R92 ;  /* 0x000000603030723c */ /* 0x004fe2000004185c */
[----:B------:R-:W2:Y:S07]  /*1de0*/  LDSM.16.MT88.4 R92, [R38+0x1800] ;  /* 0x00180000265c783b */ /* 0x000eae0000004200 */
[-C--:B0-----:R-:W-:Y:S01]  /*1df0*/  HMMA.16816.F32.BF16 R56, R108, R98.reuse, R56 ;  /* 0x000000626c38723c */ /* 0x081fe20000041838 */
[----:B------:R-:W-:Y:S07]  /*1e00*/  LDSM.16.MT88.4 R108, [R35+0x2000] ;  /* 0x00200000236c783b */ /* 0x000fee0000004200 */
[-C--:B-1----:R-:W-:Y:S01]  /*1e10*/  HMMA.16816.F32.BF16 R104, R112, R98.reuse, R104 ;  /* 0x000000627068723c */ /* 0x082fe20000041868 */
[----:B------:R-:W-:Y:S07]  /*1e20*/  LDSM.16.MT88.4 R112, [R15+0x2000] ;  /* 0x002000000f70783b */ /* 0x000fee0000004200 */
[-C--:B---3--:R-:W-:Y:S01]  /*1e30*/  HMMA.16816.F32.BF16 R52, R100, R98.reuse, R52 ;  /* 0x000000626434723c */ /* 0x088fe20000041834 */
[----:B------:R-:W-:Y:S07]  /*1e40*/  LDSM.16.MT88.4 R100, [R37+0x2000] ;  /* 0x002000002564783b */ /* 0x000fee0000004200 */
[----:B--2---:R-:W-:Y:S01]  /*1e50*/  HMMA.16816.F32.BF16 R48, R92, R98, R48 ;  /* 0x000000625c30723c */ /* 0x004fe20000041830 */
[----:B------:R-:W0:Y:S04]  /*1e60*/  LDSM.16.M88.4 R96, [R17+0x4080] ;  /* 0x004080001160783b */ /* 0x000e280000000200 */
[----:B------:R-:W1:Y:S03]  /*1e70*/  LDSM.16.MT88.4 R92, [R38+0x2000] ;  /* 0x00200000265c783b */ /* 0x000e660000004200 */
[-C--:B0-----:R-:W-:Y:S01]  /*1e80*/  HMMA.16816.F32.BF16 R104, R112, R96.reuse, R104 ;  /* 0x000000607068723c */ /* 0x081fe20000041868 */
[----:B------:R-:W0:Y:S07]  /*1e90*/  LDSM.16.MT88.4 R112, [R15+0x2800] ;  /* 0x002800000f70783b */ /* 0x000e2e0000004200 */
[-C--:B------:R-:W-:Y:S01]  /*1ea0*/  HMMA.16816.F32.BF16 R56, R108, R96.reuse, R56 ;  /* 0x000000606c38723c */ /* 0x080fe20000041838 */
[----:B------:R-:W2:Y:S07]  /*1eb0*/  LDSM.16.MT88.4 R108, [R35+0x2800] ;  /* 0x00280000236c783b */ /* 0x000eae0000004200 */
[-C--:B------:R-:W-:Y:S01]  /*1ec0*/  HMMA.16816.F32.BF16 R52, R100, R96.reuse, R52 ;  /* 0x000000606434723c */ /* 0x080fe20000041834 */
[----:B------:R-:W3:Y:S07]  /*1ed0*/  LDSM.16.MT88.4 R100, [R37+0x2800] ;  /* 0x002800002564783b */ /* 0x000eee0000004200 */
[----:B-1----:R-:W-:Y:S01]  /*1ee0*/  HMMA.16816.F32.BF16 R48, R92, R96, R48 ;  /* 0x000000605c30723c */ /* 0x002fe20000041830 */
[----:B------:R-:W1:Y:S07]  /*1ef0*/  LDSM.16.MT88.4 R92, [R38+0x2800] ;  /* 0x00280000265c783b */ /* 0x000e6e0000004200 */
[-C--:B0-----:R-:W-:Y:S01]  /*1f00*/  HMMA.16816.F32.BF16 R104, R112, R98.reuse, R104 ;  /* 0x000000627068723c */ /* 0x081fe20000041868 */
[----:B------:R-:W-:Y:S07]  /*1f10*/  LDSM.16.MT88.4 R112, [R15+0x3000] ;  /* 0x003000000f70783b */ /* 0x000fee0000004200 */
[-C--:B--2---:R-:W-:Y:S01]  /*1f20*/  HMMA.16816.F32.BF16 R56, R108, R98.reuse, R56 ;  /* 0x000000626c38723c */ /* 0x084fe20000041838 */
[----:B------:R-:W-:Y:S07]  /*1f30*/  LDSM.16.MT88.4 R108, [R35+0x3000] ;  /* 0x00300000236c783b */ /* 0x000fee0000004200 */
[-C--:B---3--:R-:W-:Y:S01]  /*1f40*/  HMMA.16816.F32.BF16 R52, R100, R98.reuse, R52 ;  /* 0x000000626434723c */ /* 0x088fe20000041834 */
[----:B------:R-:W-:Y:S07]  /*1f50*/  LDSM.16.MT88.4 R100, [R37+0x3000] ;  /* 0x003000002564783b */ /* 0x000fee0000004200 */
[----:B-1----:R-:W-:Y:S01]  /*1f60*/  HMMA.16816.F32.BF16 R48, R92, R98, R48 ;  /* 0x000000625c30723c */ /* 0x002fe20000041830 */
[----:B------:R-:W0:Y:S04]  /*1f70*/  LDSM.16.M88.4 R96, [R39+0x4080] ;  /* 0x004080002760783b */ /* 0x000e280000000200 */
[----:B------:R-:W1:Y:S11]  /*1f80*/  LDSM.16.MT88.4 R92, [R38+0x3000] ;  /* 0x00300000265c783b */ /* 0x000e760000004200 */
[-C--:B0-----:R-:W-:Y:S01]  /*1f90*/  HMMA.16816.F32.BF16 R52, R100, R96.reuse, R52 ;  /* 0x000000606434723c */ /* 0x081fe20000041834 */
[----:B------:R-:W0:Y:S07]  /*1fa0*/  LDSM.16.MT88.4 R100, [R35+0x3800] ;  /* 0x003800002364783b */ /* 0x000e2e0000004200 */
[-C--:B-1----:R-:W-:Y:S01]  /*1fb0*/  HMMA.16816.F32.BF16 R48, R92, R96.reuse, R48 ;  /* 0x000000605c30723c */ /* 0x082fe20000041830 */
[----:B------:R-:W1:Y:S07]  /*1fc0*/  LDSM.16.MT88.4 R92, [R15+0x3800] ;  /* 0x003800000f5c783b */ /* 0x000e6e0000004200 */
[-C--:B------:R-:W-:Y:S01]  /*1fd0*/  HMMA.16816.F32.BF16 R104, R112, R96.reuse, R104 ;  /* 0x000000607068723c */ /* 0x080fe20000041868 */
[----:B------:R-:W2:Y:S07]  /*1fe0*/  LDSM.16.MT88.4 R112, [R38+0x3800] ;  /* 0x003800002670783b */ /* 0x000eae0000004200 */
[----:B------:R-:W-:Y:S01]  /*1ff0*/  HMMA.16816.F32.BF16 R56, R108, R96, R56 ;  /* 0x000000606c38723c */ /* 0x000fe20000041838 */
[----:B------:R-:W3:Y:S11]  /*2000*/  LDSM.16.MT88.4 R108, [R37+0x3800] ;  /* 0x00380000256c783b */ /* 0x000ef60000004200 */
[----:B------:R-:W-:Y:S11]  /*2010*/  @!UPT UIADD3 URZ, URZ, URZ, URZ ;  /* 0x0000003f3f3ff290 */ /* 0x000ff6000fffe03f */
[----:B------:R-:W-:Y:S01]  /*2020*/  @!UPT UIADD3 URZ, URZ, URZ, URZ ;  /* 0x0000003f3f3ff290 */ /* 0x000fe2000fffe03f */
[-C--:B0-----:R-:W-:Y:S08]  /*2030*/  HMMA.16816.F32.BF16 R56, R100, R98.reuse, R56 ;  /* 0x000000626438723c */ /* 0x081ff00000041838 */
[-C--:B-1----:R-:W-:Y:S08]  /*2040*/  HMMA.16816.F32.BF16 R92, R92, R98.reuse, R104 ;  /* 0x000000625c5c723c */ /* 0x082ff00000041868 */
[-C--:B--2---:R-:W-:Y:S08]  /*2050*/  HMMA.16816.F32.BF16 R48, R112, R98.reuse, R48 ;  /* 0x000000627030723c */ /* 0x084ff00000041830 */
[----:B---3--:R-:W-:Y:S01]  /*2060*/  HMMA.16816.F32.BF16 R52, R108, R98, R52 ;  /* 0x000000626c34723c */ /* 0x008fe20000041834 */
[----:B------:R-:W-:-:S02]  /*2070*/  FMUL R100, R56, c[0x0][0x188] ;  /* 0x0000620038647a20 */ /* 0x000fc40000400000 */
[----:B------:R-:W-:-:S05]  /*2080*/  FMUL R101, R57, c[0x0][0x188] ;  /* 0x0000620039657a20 */ /* 0x000fca0000400000 */
[----:B------:R-:W-:Y:S02]  /*2090*/  FMUL R96, R92, c[0x0][0x188] ;  /* 0x000062005c607a20 */ /* 0x000fe40000400000 */
[----:B------:R-:W-:Y:S02]  /*20a0*/  FMUL R97, R93, c[0x0][0x188] ;  /* 0x000062005d617a20 */ /* 0x000fe40000400000 */
[----:B------:R-:W-:Y:S02]  /*20b0*/  FMUL R98, R94, c[0x0][0x188] ;  /* 0x000062005e627a20 */ /* 0x000fe40000400000 */
[----:B------:R-:W-:Y:S01]  /*20c0*/  FMUL R99, R95, c[0x0][0x188] ;  /* 0x000062005f637a20 */ /* 0x000fe20000400000 */
[----:B------:R-:W-:Y:S01]  /*20d0*/  FMNMX R106, R96, R97, !PT ;  /* 0x00000061606a7209 */ /* 0x000fe20007800000 */
[----:B------:R-:W-:Y:S01]  /*20e0*/  FMUL R102, R58, c[0x0][0x188] ;  /* 0x000062003a667a20 */ /* 0x000fe20000400000 */
[----:B------:R-:W-:Y:S01]  /*20f0*/  FMNMX R108, R100, R101, !PT ;  /* 0x00000065646c7209 */ /* 0x000fe20007800000 */
[----:B------:R-:W-:Y:S01]  /*2100*/  FMUL R103, R59, c[0x0][0x188] ;  /* 0x000062003b677a20 */ /* 0x000fe20000400000 */
[----:B------:R-:W-:Y:S01]  /*2110*/  FMNMX R107, R98, R99, !PT ;  /* 0x00000063626b7209 */ /* 0x000fe20007800000 */
[----:B------:R-:W-:-:S02]  /*2120*/  FMUL R98, R48, c[0x0][0x188] ;  /* 0x0000620030627a20 */ /* 0x000fc40000400000 */
[----:B------:R-:W-:Y:S02]  /*2130*/  FMUL R99, R49, c[0x0][0x188] ;  /* 0x0000620031637a20 */ /* 0x000fe40000400000 */
[----:B------:R-:W-:Y:S02]  /*2140*/  FMUL R104, R52, c[0x0][0x188] ;  /* 0x0000620034687a20 */ /* 0x000fe40000400000 */
[----:B------:R-:W-:Y:S02]  /*2150*/  FMUL R105, R53, c[0x0][0x188] ;  /* 0x0000620035697a20 */ /* 0x000fe40000400000 */
[----:B------:R-:W-:Y:S02]  /*2160*/  FMUL R96, R54, c[0x0][0x188] ;  /* 0x0000620036607a20 */ /* 0x000fe40000400000 */
[----:B------:R-:W-:Y:S02]  /*2170*/  FMUL R97, R55, c[0x0][0x188] ;  /* 0x0000620037617a20 */ /* 0x000fe40000400000 */
[----:B------:R-:W-:-:S02]  /*2180*/  FMUL R100, R50, c[0x0][0x188] ;  /* 0x0000620032647a20 */ /* 0x000fc40000400000 */
[----:B------:R-:W-:Y:S01]  /*2190*/  FMUL R101, R51, c[0x0][0x188] ;  /* 0x0000620033657a20 */ /* 0x000fe20000400000 */
[----:B------:R-:W-:Y:S02]  /*21a0*/  FMNMX R102, R102, R103, !PT ;  /* 0x0000006766667209 */ /* 0x000fe40007800000 */
[----:B------:R-:W-:Y:S02]  /*21b0*/  FMNMX R104, R104, R105, !PT ;  /* 0x0000006968687209 */ /* 0x000fe40007800000 */
[----:B------:R-:W-:Y:S02]  /*21c0*/  FMNMX R96, R96, R97, !PT ;  /* 0x0000006160607209 */ /* 0x000fe40007800000 */
[----:B------:R-:W-:Y:S02]  /*21d0*/  FMNMX R98, R98, R99, !PT ;  /* 0x0000006362627209 */ /* 0x000fe40007800000 */
[----:B------:R-:W-:Y:S01]  /*21e0*/  FMNMX R100, R100, R101, !PT ;  /* 0x0000006564647209 */ /* 0x000fe20007800000 */
[----:B------:R-:W0:Y:S04]  /*21f0*/  SHFL.BFLY PT, R97, R106, 0x2, 0x1f ;  /* 0x0c401f006a617f89 */ /* 0x000e2800000e0000 */
[----:B------:R-:W1:Y:S04]  /*2200*/  SHFL.BFLY PT, R99, R108, 0x2, 0x1f ;  /* 0x0c401f006c637f89 */ /* 0x000e6800000e0000 */
[----:B------:R-:W2:Y:S04]  /*2210*/  SHFL.BFLY PT, R110, R107, 0x2, 0x1f ;  /* 0x0c401f006b6e7f89 */ /* 0x000ea800000e0000 */
[----:B------:R-:W3:Y:S04]  /*2220*/  SHFL.BFLY PT, R101, R102, 0x2, 0x1f ;  /* 0x0c401f0066657f89 */ /* 0x000ee800000e0000 */
[----:B------:R-:W4:Y:S04]  /*2230*/  SHFL.BFLY PT, R105, R104, 0x2, 0x1f ;  /* 0x0c401f0068697f89 */ /* 0x000f2800000e0000 */
[----:B------:R-:W5:Y:S04]  /*2240*/  SHFL.BFLY PT, R111, R96, 0x2, 0x1f ;  /* 0x0c401f00606f7f89 */ /* 0x000f6800000e0000 */
[----:B------:R-:W5:Y:S04]  /*2250*/  SHFL.BFLY PT, R113, R98, 0x2, 0x1f ;  /* 0x0c401f0062717f89 */ /* 0x000f6800000e0000 */
[----:B------:R-:W5:Y:S01]  /*2260*/  SHFL.BFLY PT, R115, R100, 0x2, 0x1f ;  /* 0x0c401f0064737f89 */ /* 0x000f6200000e0000 */
[----:B0-----:R-:W-:-:S02]  /*2270*/  FMNMX R97, R106, R97, !PT ;  /* 0x000000616a617209 */ /* 0x001fc40007800000 */
[----:B-1----:R-:W-:Y:S02]  /*2280*/  FMNMX R103, R108, R99, !PT ;  /* 0x000000636c677209 */ /* 0x002fe40007800000 */
[----:B--2---:R-:W-:Y:S02]  /*2290*/  FMNMX R110, R107, R110, !PT ;  /* 0x0000006e6b6e7209 */ /* 0x004fe40007800000 */
[----:B---3--:R-:W-:Y:S02]  /*22a0*/  FMNMX R106, R102, R101, !PT ;  /* 0x00000065666a7209 */ /* 0x008fe40007800000 */
[----:B----4-:R-:W-:Y:S02]  /*22b0*/  FMNMX R109, R104, R105, !PT ;  /* 0x00000069686d7209 */ /* 0x010fe40007800000 */
[----:B-----5:R-:W-:Y:S02]  /*22c0*/  FMNMX R111, R96, R111, !PT ;  /* 0x0000006f606f7209 */ /* 0x020fe40007800000 */
[----:B------:R-:W-:-:S02]  /*22d0*/  FMNMX R113, R98, R113, !PT ;  /* 0x0000007162717209 */ /* 0x000fc40007800000 */
        /* <DEDUP_REMOVED lines=9> */
[----:B0-----:R-:W-:-:S03]  /*2370*/  FMNMX R99, R97, R96, !PT ;  /* 0x0000006061637209 */ /* 0x001fc60007800000 */
[----:B------:R-:W-:Y:S01]  /*2380*/  BAR.SYNC.DEFER_BLOCKING 0x0 ;  /* 0x0000000000007b1d */ /* 0x000fe20000010000 */
[----:B-1----:R-:W-:Y:S02]  /*2390*/  FMNMX R105, R103, R98, !PT ;  /* 0x0000006267697209 */ /* 0x002fe40007800000 */
[----:B--2---:R-:W-:Y:S02]  /*23a0*/  FMNMX R101, R110, R101, !PT ;  /* 0x000000656e657209 */ /* 0x004fe40007800000 */
[----:B---3--:R-:W-:Y:S02]  /*23b0*/  FMNMX R107, R106, R107, !PT ;  /* 0x0000006b6a6b7209 */ /* 0x008fe40007800000 */
[----:B----4-:R-:W-:Y:S02]  /*23c0*/  FMNMX R97, R109, R100, !PT ;  /* 0x000000646d617209 */ /* 0x010fe40007800000 */
[----:B-----5:R-:W-:Y:S02]  /*23d0*/  FMNMX R103, R111, R102, !PT ;  /* 0x000000666f677209 */ /* 0x020fe40007800000 */
[----:B------:R-:W-:-:S02]  /*23e0*/  FMNMX R115, R113, R104, !PT ;  /* 0x0000006871737209 */ /* 0x000fc40007800000 */
[----:B------:R-:W-:Y:S01]  /*23f0*/  FMNMX R129, R108, R129, !PT ;  /* 0x000000816c817209 */ /* 0x000fe20007800000 */
[----:B------:R-:W-:Y:S04]  /*2400*/  @P0 STS [R42+0x4000], R99 ;  /* 0x004000632a000388 */ /* 0x000fe80000000800 */
[----:B------:R-:W-:Y:S04]  /*2410*/  @P0 STS [R42+0x4040], R101 ;  /* 0x004040652a000388 */ /* 0x000fe80000000800 */
[----:B------:R-:W-:Y:S04]  /*2420*/  @P0 STS [R42+0x4080], R105 ;  /* 0x004080692a000388 */ /* 0x000fe80000000800 */
[----:B------:R-:W-:Y:S04]  /*2430*/  @P0 STS [R42+0x40c0], R107 ;  /* 0x0040c06b2a000388 */ /* 0x000fe80000000800 */
[----:B------:R-:W-:Y:S04]  /*2440*/  @P0 STS [R42+0x4100], R97 ;  /* 0x004100612a000388 */ /* 0x000fe80000000800 */
[----:B------:R-:W-:Y:S04]  /*2450*/  @P0 STS [R42+0x4140], R103 ;  /* 0x004140672a000388 */ /* 0x000fe80000000800 */
[----:B------:R-:W-:Y:S04]  /*2460*/  @P0 STS [R42+0x4180], R115 ;  /* 0x004180732a000388 */ /* 0x000fe80000000800 */
[----:B------:R-:W-:Y:S04]  /*2470*/  @P0 STS [R42+0x41c0], R129 ;  /* 0x0041c0812a000388 */ /* 0x000fe80000000800 */
[----:B------:R-:W-:Y:S06]  /*2480*/  BAR.SYNC.DEFER_BLOCKING 0x0 ;  /* 0x0000000000007b1d */ /* 0x000fec0000010000 */
[----:B------:R-:W0:Y:S04]  /*2490*/  @!P3 LDS R40, [R120.X4+0x4000] ;  /* 0x004000007828b984 */ /* 0x000e280000004800 */
[----:B0-----:R-:W0:Y:S02]  /*24a0*/  SHFL.BFLY PT, R109, R40, 0x1, 0x1f ;  /* 0x0c201f00286d7f89 */ /* 0x001e2400000e0000 */
[----:B0-----:R-:W-:-:S05]  /*24b0*/  FMNMX R109, R40, R109, !PT ;  /* 0x0000006d286d7209 */ /* 0x001fca0007800000 */
[----:B------:R-:W-:Y:S04]  /*24c0*/  @P1 STS [R120.X4+0x4000], R109 ;  /* 0x0040006d78001388 */ /* 0x000fe80000004800 */
[----:B------:R-:W-:Y:S06]  /*24d0*/  BAR.SYNC.DEFER_BLOCKING 0x0 ;  /* 0x0000000000007b1d */ /* 0x000fec0000010000 */
[----:B------:R-:W0:Y:S04]  /*24e0*/  LDS R99, [R27+0x4000] ;  /* 0x004000001b637984 */ /* 0x000e280000000800 */
[----:B------:R-:W1:Y:S04]  /*24f0*/  LDS R96, [R27+0x4040] ;  /* 0x004040001b607984 */ /* 0x000e680000000800 */
[----:B------:R-:W2:Y:S04]  /*2500*/  LDS R103, [R27+0x4080] ;  /* 0x004080001b677984 */ /* 0x000ea80000000800 */
[----:B------:R-:W3:Y:S01]  /*2510*/  LDS R98, [R27+0x40c0] ;  /* 0x0040c0001b627984 */ /* 0x000ee20000000800 */
[----:B0-----:R-:W-:-:S03]  /*2520*/  FMNMX R97, R99, R128, !PT ;  /* 0x0000008063617209 */ /* 0x001fc60007800000 */
[----:B------:R-:W0:Y:S02]  /*2530*/  LDS R99, [R27+0x4100] ;  /* 0x004100001b637984 */ /* 0x000e240000000800 */
[--C-:B------:R-:W-:Y:S02]  /*2540*/  FFMA R92, R92, c[0x0][0x188], -R97.reuse ;  /* 0x000062005c5c7a23 */ /* 0x100fe40000000861 */
[----:B------:R-:W-:Y:S02]  /*2550*/  FFMA R93, R93, c[0x0][0x188], -R97 ;  /* 0x000062005d5d7a23 */ /* 0x000fe40000000861 */
[----:B------:R-:W-:Y:S01]  /*2560*/  FMUL R100, R92, 1.4426950216293334961 ;  /* 0x3fb8aa3b5c647820 */ /* 0x000fe20000400000 */
[----:B-1----:R-:W-:Y:S01]  /*2570*/  FMNMX R92, R96, R127, !PT ;  /* 0x0000007f605c7209 */ /* 0x002fe20007800000 */
[----:B------:R-:W-:Y:S01]  /*2580*/  FMUL R101, R93, 1.4426950216293334961 ;  /* 0x3fb8aa3b5d657820 */ /* 0x000fe20000400000 */
[----:B--2---:R-:W-:Y:S01]  /*2590*/  FMNMX R93, R103, R126, !PT ;  /* 0x0000007e675d7209 */ /* 0x004fe20007800000 */
[----:B------:R-:W1:Y:S02]  /*25a0*/  LDS R96, [R27+0x4140] ;  /* 0x004140001b607984 */ /* 0x000e640000000800 */
[----:B------:R-:W-:-:S02]  /*25b0*/  FFMA R94, R94, c[0x0][0x188], -R92 ;  /* 0x000062005e5e7a23 */ /* 0x000fc4000000085c */
[----:B------:R-:W-:Y:S02]  /*25c0*/  FFMA R95, R95, c[0x0][0x188], -R92 ;  /* 0x000062005f5f7a23 */ /* 0x000fe4000000085c */
[----:B------:R-:W-:Y:S02]  /*25d0*/  FMUL R102, R94, 1.4426950216293334961 ;  /* 0x3fb8aa3b5e667820 */ /* 0x000fe40000400000 */
[--C-:B------:R-:W-:Y:S02]  /*25e0*/  FFMA R56, R56, c[0x0][0x188], -R93.reuse ;  /* 0x0000620038387a23 */ /* 0x100fe4000000085d */
[----:B------:R-:W-:Y:S02]  /*25f0*/  FMUL R95, R95, 1.4426950216293334961 ;  /* 0x3fb8aa3b5f5f7820 */ /* 0x000fe40000400000 */
[----:B------:R-:W-:Y:S01]  /*2600*/  FFMA R57, R57, c[0x0][0x188], -R93 ;  /* 0x0000620039397a23 */ /* 0x000fe2000000085d */
[----:B------:R-:W-:Y:S01]  /*2610*/  MUFU.EX2 R100, R100 ;  /* 0x0000006400647308 */ /* 0x000fe20000000800 */
[----:B------:R-:W-:-:S02]  /*2620*/  FMUL R56, R56, 1.4426950216293334961 ;  /* 0x3fb8aa3b38387820 */ /* 0x000fc40000400000 */
[----:B------:R-:W-:-:S05]  /*2630*/  FMUL R104, R57, 1.4426950216293334961 ;  /* 0x3fb8aa3b39687820 */ /* 0x000fca0000400000 */
[----:B------:R-:W2:Y:S01]  /*2640*/  MUFU.EX2 R101, R101 ;  /* 0x0000006500657308 */ /* 0x000ea20000000800 */
[----:B---3--:R-:W-:Y:S01]  /*2650*/  FMNMX R94, R98, R125, !PT ;  /* 0x0000007d625e7209 */ /* 0x008fe20007800000 */
[----:B------:R-:W3:Y:S04]  /*2660*/  LDS R57, [R27+0x4180] ;  /* 0x004180001b397984 */ /* 0x000ee80000000800 */
[----:B------:R-:W4:Y:S02]  /*2670*/  LDS R98, [R27+0x41c0] ;  /* 0x0041c0001b627984 */ /* 0x000f240000000800 */
[----:B------:R-:W-:Y:S08]  /*2680*/  MUFU.EX2 R102, R102 ;  /* 0x0000006600667308 */ /* 0x000ff00000000800 */
[----:B------:R-:W5:Y:S08]  /*2690*/  MUFU.EX2 R103, R95 ;  /* 0x0000005f00677308 */ /* 0x000f700000000800 */
[----:B------:R-:W-:Y:S08]  /*26a0*/  MUFU.EX2 R56, R56 ;  /* 0x0000003800387308 */ /* 0x000ff00000000800 */
[----:B------:R5:W0:Y:S01]  /*26b0*/  MUFU.EX2 R111, R104 ;  /* 0x00000068006f7308 */ /* 0x000a220000000800 */
[----:B--2---:R-:W-:-:S02]  /*26c0*/  FADD R105, R100, R101 ;  /* 0x0000006564697221 */ /* 0x004fc40000000000 */
[----:B-----5:R-:W-:-:S03]  /*26d0*/  FADD R104, R102, R103 ;  /* 0x0000006766687221 */ /* 0x020fc60000000000 */
[----:B------:R-:W2:Y:S04]  /*26e0*/  SHFL.BFLY PT, R108, R105, 0x2, 0x1f ;  /* 0x0c401f00696c7f89 */ /* 0x000ea800000e0000 */
[----:B------:R-:W5:Y:S01]  /*26f0*/  SHFL.BFLY PT, R107, R104, 0x2, 0x1f ;  /* 0x0c401f00686b7f89 */ /* 0x000f6200000e0000 */
[----:B0-----:R-:W-:-:S05]  /*2700*/  FADD R106, R56, R111 ;  /* 0x0000006f386a7221 */ /* 0x001fca0000000000 */
[----:B------:R-:W0:Y:S01]  /*2710*/  SHFL.BFLY PT, R109, R106, 0x2, 0x1f ;  /* 0x0c401f006a6d7f89 */ /* 0x000e2200000e0000 */
[----:B------:R-:W-:Y:S02]  /*2720*/  FMNMX R95, R99, R124, !PT ;  /* 0x0000007c635f7209 */ /* 0x000fe40007800000 */
[----:B-1----:R-:W-:-:S03]  /*2730*/  FMNMX R96, R96, R123, !PT ;  /* 0x0000007b60607209 */ /* 0x002fc60007800000 */
[--C-:B------:R-:W-:Y:S02]  /*2740*/  FFMA R52, R52, c[0x0][0x188], -R95.reuse ;  /* 0x0000620034347a23 */ /* 0x100fe4000000085f */
[----:B------:R-:W-:Y:S02]  /*2750*/  FFMA R53, R53, c[0x0][0x188], -R95 ;  /* 0x0000620035357a23 */ /* 0x000fe4000000085f */
[----:B------:R-:W-:Y:S02]  /*2760*/  FMUL R52, R52, 1.4426950216293334961 ;  /* 0x3fb8aa3b34347820 */ /* 0x000fe40000400000 */
[----:B------:R-:W-:Y:S01]  /*2770*/  FMUL R53, R53, 1.4426950216293334961 ;  /* 0x3fb8aa3b35357820 */ /* 0x000fe20000400000 */
[----:B---3--:R-:W-:Y:S01]  /*2780*/  FMNMX R99, R57, R122, !PT ;  /* 0x0000007a39637209 */ /* 0x008fe20007800000 */
[----:B------:R-:W-:Y:S01]  /*2790*/  FFMA R54, R54, c[0x0][0x188], -R96 ;  /* 0x0000620036367a23 */ /* 0x000fe20000000860 */
[----:B----4-:R-:W-:Y:S01]  /*27a0*/  FMNMX R98, R98, R121, !PT ;  /* 0x0000007962627209 */ /* 0x010fe20007800000 */
[----:B--2---:R-:W-:-:S02]  /*27b0*/  FADD R108, R105, R108 ;  /* 0x0000006c696c7221 */ /* 0x004fc40000000000 */
[----:B-----5:R-:W-:Y:S01]  /*27c0*/  FADD R107, R104, R107 ;  /* 0x0000006b686b7221 */ /* 0x020fe20000000000 */
[----:B------:R1:W-:Y:S01]  /*27d0*/  MUFU.EX2 R168, R52 ;  /* 0x0000003400a87308 */ /* 0x0003e20000000800 */
[----:B------:R-:W-:Y:S02]  /*27e0*/  FMUL R54, R54, 1.4426950216293334961 ;  /* 0x3fb8aa3b36367820 */ /* 0x000fe40000400000 */
[----:B------:R-:W-:Y:S02]  /*27f0*/  FFMA R58, R58, c[0x0][0x188], -R94 ;  /* 0x000062003a3a7a23 */ /* 0x000fe4000000085e */
[----:B0-----:R-:W-:-:S03]  /*2800*/  FADD R109, R106, R109 ;  /* 0x0000006d6a6d7221 */ /* 0x001fc60000000000 */
[----:B------:R0:W-:Y:S01]  /*2810*/  MUFU.EX2 R115, R53 ;  /* 0x0000003500737308 */ /* 0x0001e20000000800 */
[----:B-1----:R-:W-:Y:S01]  /*2820*/  SHFL.BFLY PT, R52, R107, 0x1, 0x1f ;  /* 0x0c201f006b347f89 */ /* 0x002fe200000e0000 */
[----:B------:R-:W-:Y:S02]  /*2830*/  FFMA R59, R59, c[0x0][0x188], -R94 ;  /* 0x000062003b3b7a23 */ /* 0x000fe4000000085e */
[----:B------:R-:W-:Y:S02]  /*2840*/  FFMA R55, R55, c[0x0][0x188], -R96 ;  /* 0x0000620037377a23 */ /* 0x000fe40000000860 */
[--C-:B------:R-:W-:Y:S02]  /*2850*/  FFMA R48, R48, c[0x0][0x188], -R99.reuse ;  /* 0x0000620030307a23 */ /* 0x100fe40000000863 */
[----:B------:R-:W-:Y:S01]  /*2860*/  FFMA R49, R49, c[0x0][0x188], -R99 ;  /* 0x0000620031317a23 */ /* 0x000fe20000000863 */
[----:B0-----:R-:W0:Y:S01]  /*2870*/  SHFL.BFLY PT, R53, R108, 0x1, 0x1f ;  /* 0x0c201f006c357f89 */ /* 0x001e2200000e0000 */
[----:B------:R-:W-:-:S02]  /*2880*/  FFMA R50, R50, c[0x0][0x188], -R98 ;  /* 0x0000620032327a23 */ /* 0x000fc40000000862 */
[----:B------:R-:W-:Y:S01]  /*2890*/  FFMA R51, R51, c[0x0][0x188], -R98 ;  /* 0x0000620033337a23 */ /* 0x000fe20000000862 */
[----:B------:R1:W-:Y:S01]  /*28a0*/  MUFU.EX2 R170, R54 ;  /* 0x0000003600aa7308 */ /* 0x0003e20000000800 */
[----:B------:R-:W-:Y:S02]  /*28b0*/  FMUL R58, R58, 1.4426950216293334961 ;  /* 0x3fb8aa3b3a3a7820 */ /* 0x000fe40000400000 */
[----:B------:R-:W-:Y:S02]  /*28c0*/  FMUL R59, R59, 1.4426950216293334961 ;  /* 0x3fb8aa3b3b3b7820 */ /* 0x000fe40000400000 */
[----:B------:R-:W-:Y:S02]  /*28d0*/  FMUL R55, R55, 1.4426950216293334961 ;  /* 0x3fb8aa3b37377820 */ /* 0x000fe40000400000 */
[----:B------:R-:W-:Y:S02]  /*28e0*/  FMUL R48, R48, 1.4426950216293334961 ;  /* 0x3fb8aa3b30307820 */ /* 0x000fe40000400000 */
[----:B------:R-:W-:Y:S01]  /*28f0*/  FMUL R49, R49, 1.4426950216293334961 ;  /* 0x3fb8aa3b31317820 */ /* 0x000fe20000400000 */
[----:B-1----:R-:W1:Y:S01]  /*2900*/  SHFL.BFLY PT, R54, R109, 0x1, 0x1f ;  /* 0x0c201f006d367f89 */ /* 0x002e6200000e0000 */
[----:B------:R-:W-:-:S02]  /*2910*/  FMUL R50, R50, 1.4426950216293334961 ;  /* 0x3fb8aa3b32327820 */ /* 0x000fc40000400000 */
[----:B------:R-:W-:Y:S01]  /*2920*/  FMUL R51, R51, 1.4426950216293334961 ;  /* 0x3fb8aa3b33337820 */ /* 0x000fe20000400000 */
[----:B------:R-:W-:Y:S08]  /*2930*/  MUFU.EX2 R166, R58 ;  /* 0x0000003a00a67308 */ /* 0x000ff00000000800 */
[----:B------:R-:W2:Y:S08]  /*2940*/  MUFU.EX2 R113, R59 ;  /* 0x0000003b00717308 */ /* 0x000eb00000000800 */
[----:B------:R0:W3:Y:S08]  /*2950*/  MUFU.EX2 R129, R55 ;  /* 0x0000003700817308 */ /* 0x0000f00000000800 */
[----:B------:R2:W-:Y:S08]  /*2960*/  MUFU.EX2 R172, R48 ;  /* 0x0000003000ac7308 */ /* 0x0005f00000000800 */
[----:B------:R4:W5:Y:S08]  /*2970*/  MUFU.EX2 R163, R49 ;  /* 0x0000003100a37308 */ /* 0x0009700000000800 */
[----:B------:R5:W-:Y:S08]  /*2980*/  MUFU.EX2 R174, R50 ;  /* 0x0000003200ae7308 */ /* 0x000bf00000000800 */
[----:B------:R-:W1:Y:S01]  /*2990*/  MUFU.EX2 R165, R51 ;  /* 0x0000003300a57308 */ /* 0x000e620000000800 */
[----:B0-----:R-:W-:Y:S01]  /*29a0*/  FADD R55, R108, R53 ;  /* 0x000000356c377221 */ /* 0x001fe20000000000 */
[----:B------:R-:W-:Y:S01]  /*29b0*/  BAR.SYNC.DEFER_BLOCKING 0x0 ;  /* 0x0000000000007b1d */ /* 0x000fe20000010000 */
[----:B------:R-:W-:-:S02]  /*29c0*/  FADD R105, R107, R52 ;  /* 0x000000346b697221 */ /* 0x000fc40000000000 */
[----:B--2---:R-:W-:Y:S02]  /*29d0*/  FADD R48, R166, R113 ;  /* 0x00000071a6307221 */ /* 0x004fe40000000000 */
[----:B----4-:R-:W-:Y:S02]  /*29e0*/  FADD R49, R168, R115 ;  /* 0x00000073a8317221 */ /* 0x010fe40000000000 */
[----:B---3--:R-:W-:Y:S02]  /*29f0*/  FADD R52, R170, R129 ;  /* 0x00000081aa347221 */ /* 0x008fe40000000000 */
[----:B-----5:R-:W-:Y:S02]  /*2a00*/  FADD R50, R172, R163 ;  /* 0x000000a3ac327221 */ /* 0x020fe40000000000 */
[----:B-1----:R-:W-:Y:S01]  /*2a10*/  FADD R53, R174, R165 ;  /* 0x000000a5ae357221 */ /* 0x002fe20000000000 */
[----:B------:R-:W0:Y:S01]  /*2a20*/  SHFL.BFLY PT, R51, R48, 0x2, 0x1f ;  /* 0x0c401f0030337f89 */ /* 0x000e2200000e0000 */
[----:B------:R-:W-:-:S03]  /*2a30*/  FADD R107, R109, R54 ;  /* 0x000000366d6b7221 */ /* 0x000fc60000000000 */
[----:B------:R-:W1:Y:S04]  /*2a40*/  SHFL.BFLY PT, R54, R49, 0x2, 0x1f ;  /* 0x0c401f0031367f89 */ /* 0x000e6800000e0000 */
[----:B------:R-:W2:Y:S04]  /*2a50*/  SHFL.BFLY PT, R57, R52, 0x2, 0x1f ;  /* 0x0c401f0034397f89 */ /* 0x000ea800000e0000 */
[----:B------:R-:W3:Y:S04]  /*2a60*/  SHFL.BFLY PT, R59, R50, 0x2, 0x1f ;  /* 0x0c401f00323b7f89 */ /* 0x000ee800000e0000 */
[----:B------:R-:W4:Y:S04]  /*2a70*/  SHFL.BFLY PT, R58, R53, 0x2, 0x1f ;  /* 0x0c401f00353a7f89 */ /* 0x000f2800000e0000 */
[----:B------:R1:W-:Y:S01]  /*2a80*/  @P0 STS [R42+0x4000], R55 ;  /* 0x004000372a000388 */ /* 0x0003e20000000800 */
[----:B0-----:R-:W-:-:S02]  /*2a90*/  FADD R51, R48, R51 ;  /* 0x0000003330337221 */ /* 0x001fc40000000000 */
[----:B-1----:R-:W-:Y:S02]  /*2aa0*/  FADD R55, R49, R54 ;  /* 0x0000003631377221 */ /* 0x002fe40000000000 */
[----:B--2---:R-:W-:Y:S02]  /*2ab0*/  FADD R57, R52, R57 ;  /* 0x0000003934397221 */ /* 0x004fe40000000000 */
[----:B---3--:R-:W-:Y:S02]  /*2ac0*/  FADD R59, R50, R59 ;  /* 0x0000003b323b7221 */ /* 0x008fe40000000000 */
[----:B----4-:R-:W-:Y:S01]  /*2ad0*/  FADD R104, R53, R58 ;  /* 0x0000003a35687221 */ /* 0x010fe20000000000 */
[----:B------:R-:W0:Y:S04]  /*2ae0*/  SHFL.BFLY PT, R54, R51, 0x1, 0x1f ;  /* 0x0c201f0033367f89 */ /* 0x000e2800000e0000 */
[----:B------:R-:W1:Y:S04]  /*2af0*/  SHFL.BFLY PT, R48, R55, 0x1, 0x1f ;  /* 0x0c201f0037307f89 */ /* 0x000e6800000e0000 */
[----:B------:R-:W2:Y:S04]  /*2b00*/  SHFL.BFLY PT, R58, R57, 0x1, 0x1f ;  /* 0x0c201f00393a7f89 */ /* 0x000ea800000e0000 */
[----:B------:R-:W3:Y:S04]  /*2b10*/  SHFL.BFLY PT, R52, R59, 0x1, 0x1f ;  /* 0x0c201f003b347f89 */ /* 0x000ee800000e0000 */
[----:B------:R-:W4:Y:S01]  /*2b20*/  SHFL.BFLY PT, R49, R104, 0x1, 0x1f ;  /* 0x0c201f0068317f89 */ /* 0x000f2200000e0000 */
[----:B0-----:R-:W-:-:S02]  /*2b30*/  FADD R53, R51, R54 ;  /* 0x0000003633357221 */ /* 0x001fc40000000000 */
[----:B-1----:R-:W-:Y:S02]  /*2b40*/  FADD R109, R55, R48 ;  /* 0x00000030376d7221 */ /* 0x002fe40000000000 */
[----:B--2---:R-:W-:Y:S02]  /*2b50*/  FADD R167, R57, R58 ;  /* 0x0000003a39a77221 */ /* 0x004fe40000000000 */
[----:B---3--:R-:W-:Y:S02]  /*2b60*/  FADD R169, R59, R52 ;  /* 0x000000343ba97221 */ /* 0x008fe40000000000 */
[----:B----4-:R-:W-:Y:S01]  /*2b70*/  FADD R171, R104, R49 ;  /* 0x0000003168ab7221 */ /* 0x010fe20000000000 */
        /* <DEDUP_REMOVED lines=10> */
[----:B0-----:R-:W-:-:S05]  /*2c20*/  FADD R49, R41, R48 ;  /* 0x0000003029317221 */ /* 0x001fca0000000000 */
[----:B------:R0:W-:Y:S04]  /*2c30*/  @P1 STS [R120.X4+0x4000], R49 ;  /* 0x0040003178001388 */ /* 0x0001e80000004800 */
[----:B------:R-:W-:Y:S01]  /*2c40*/  BAR.SYNC.DEFER_BLOCKING 0x0 ;  /* 0x0000000000007b1d */ /* 0x000fe20000010000 */
[----:B------:R-:W-:-:S04]  /*2c50*/  IMAD.WIDE R50, R8, 0x2, R144 ;  /* 0x0000000208327825 */ /* 0x000fc800078e0290 */
[----:B------:R-:W-:-:S04]  /*2c60*/  IMAD.WIDE R52, R8, 0x2, R142 ;  /* 0x0000000208347825 */ /* 0x000fc800078e028e */
[----:B------:R-:W-:-:S04]  /*2c70*/  IMAD.WIDE R54, R8, 0x2, R140 ;  /* 0x0000000208367825 */ /* 0x000fc800078e028c */
[----:B------:R-:W-:-:S04]  /*2c80*/  IMAD.WIDE R58, R8, 0x2, R138 ;  /* 0x00000002083a7825 */ /* 0x000fc800078e028a */
[----:B0-----:R-:W-:-:S04]  /*2c90*/  IMAD.WIDE R48, R8, 0x2, R130 ;  /* 0x0000000208307825 */ /* 0x001fc800078e0282 */
[C---:B------:R-:W-:Y:S01]  /*2ca0*/  IMAD.WIDE R104, R8.reuse, 0x2, R136 ;  /* 0x0000000208687825 */ /* 0x040fe200078e0288 */
[----:B------:R-:W2:Y:S03]  /*2cb0*/  LDG.E.U16 R50, [R50.64] ;  /* 0x0000000432327981 */ /* 0x000ea6000c1e1500 */
[C---:B------:R-:W-:Y:S01]  /*2cc0*/  IMAD.WIDE R106, R8.reuse, 0x2, R134 ;  /* 0x00000002086a7825 */ /* 0x040fe200078e0286 */
[----:B------:R-:W3:Y:S03]  /*2cd0*/  LDG.E.U16 R52, [R52.64] ;  /* 0x0000000434347981 */ /* 0x000ee6000c1e1500 */
[----:B------:R-:W-:Y:S01]  /*2ce0*/  IMAD.WIDE R108, R8, 0x2, R132 ;  /* 0x00000002086c7825 */ /* 0x000fe200078e0284 */
[----:B------:R-:W4:Y:S04]  /*2cf0*/  LDG.E.U16 R54, [R54.64] ;  /* 0x0000000436367981 */ /* 0x000f28000c1e1500 */
[----:B------:R-:W5:Y:S04]  /*2d00*/  LDG.E.U16 R58, [R58.64] ;  /* 0x000000043a3a7981 */ /* 0x000f68000c1e1500 */
[----:B------:R0:W5:Y:S04]  /*2d10*/  LDG.E.U16 R112, [R104.64] ;  /* 0x0000000468707981 */ /* 0x000168000c1e1500 */
[----:B------:R1:W5:Y:S04]  /*2d20*/  LDG.E.U16 R114, [R106.64] ;  /* 0x000000046a727981 */ /* 0x000368000c1e1500 */
[----:B------:R1:W5:Y:S04]  /*2d30*/  LDG.E.U16 R162, [R108.64] ;  /* 0x000000046ca27981 */ /* 0x000368000c1e1500 */
[----:B------:R-:W5:Y:S01]  /*2d40*/  LDG.E.U16 R48, [R48.64] ;  /* 0x0000000430307981 */ /* 0x000f62000c1e1500 */
[----:B------:R-:W-:-:S03]  /*2d50*/  F2FP.BF16.PACK_AB R164, R111, R56 ;  /* 0x000000386fa4723e */ /* 0x000fc600000010ff */
[----:B0-----:R-:W-:Y:S04]  /*2d60*/  LDS R105, [R27+0x4000] ;  /* 0x004000001b697984 */ /* 0x001fe80000000800 */
[----:B------:R-:W-:Y:S04]  /*2d70*/  LDS R104, [R27+0x4040] ;  /* 0x004040001b687984 */ /* 0x000fe80000000800 */
[----:B-1----:R-:W-:Y:S04]  /*2d80*/  LDS R107, [R27+0x4080] ;  /* 0x004080001b6b7984 */ /* 0x002fe80000000800 */
[----:B------:R-:W-:Y:S04]  /*2d90*/  LDS R106, [R27+0x40c0] ;  /* 0x0040c0001b6a7984 */ /* 0x000fe80000000800 */
[----:B------:R-:W-:Y:S04]  /*2da0*/  LDS R109, [R27+0x4100] ;  /* 0x004100001b6d7984 */ /* 0x000fe80000000800 */
[----:B------:R-:W-:Y:S04]  /*2db0*/  LDS R108, [R27+0x4140] ;  /* 0x004140001b6c7984 */ /* 0x000fe80000000800 */
[----:B------:R-:W-:Y:S04]  /*2dc0*/  LDS R111, [R27+0x4180] ;  /* 0x004180001b6f7984 */ /* 0x000fe80000000800 */
[----:B------:R-:W-:Y:S04]  /*2dd0*/  LDS R110, [R27+0x41c0] ;  /* 0x0041c0001b6e7984 */ /* 0x000fe80000000800 */
[----:B------:R-:W-:Y:S01]  /*2de0*/  BAR.SYNC.DEFER_BLOCKING 0x0 ;  /* 0x0000000000007b1d */ /* 0x000fe20000010000 */
[----:B------:R-:W-:-:S02]  /*2df0*/  F2FP.BF16.PACK_AB R100, R101, R100 ;  /* 0x000000646564723e */ /* 0x000fc400000010ff */
[----:B------:R-:W-:Y:S02]  /*2e00*/  F2FP.BF16.PACK_AB R102, R103, R102 ;  /* 0x000000666766723e */ /* 0x000fe400000010ff */
[----:B------:R-:W-:Y:S02]  /*2e10*/  F2FP.BF16.PACK_AB R166, R113, R166 ;  /* 0x000000a671a6723e */ /* 0x000fe400000010ff */
[----:B------:R-:W-:Y:S02]  /*2e20*/  F2FP.BF16.PACK_AB R168, R115, R168 ;  /* 0x000000a873a8723e */ /* 0x000fe400000010ff */
[----:B------:R-:W-:Y:S02]  /*2e30*/  F2FP.BF16.PACK_AB R170, R129, R170 ;  /* 0x000000aa81aa723e */ /* 0x000fe400000010ff */
[----:B------:R-:W-:Y:S02]  /*2e40*/  F2FP.BF16.PACK_AB R172, R163, R172 ;  /* 0x000000aca3ac723e */ /* 0x000fe400000010ff */
[----:B------:R-:W-:-:S02]  /*2e50*/  F2FP.BF16.PACK_AB R174, R165, R174 ;  /* 0x000000aea5ae723e */ /* 0x000fc400000010ff */
[----:B------:R-:W-:-:S04]  /*2e60*/  IADD3 R9, R9, 0x10, RZ ;  /* 0x0000001009097810 */ /* 0x000fc80007ffe0ff */
[----:B------:R-:W-:Y:S01]  /*2e70*/  ISETP.GE.AND P4, PT, R9, c[0x0][0x1d0], PT ;  /* 0x0000740009007a0c */ /* 0x000fe20003f86270 */
[----:B--2---:R-:W-:Y:S04]  /*2e80*/  STS.U16 [R25+0x4000], R50 ;  /* 0x0040003219007388 */ /* 0x004fe80000000400 */
[----:B---3--:R0:W-:Y:S04]  /*2e90*/  STS.U16 [R25+0x4200], R52 ;  /* 0x0042003419007388 */ /* 0x0081e80000000400 */
[----:B----4-:R-:W-:Y:S04]  /*2ea0*/  STS.U16 [R25+0x4400], R54 ;  /* 0x0044003619007388 */ /* 0x010fe80000000400 */
[----:B-----5:R-:W-:Y:S04]  /*2eb0*/  STS.U16 [R25+0x4600], R58 ;  /* 0x0046003a19007388 */ /* 0x020fe80000000400 */
[----:B------:R-:W-:Y:S04]  /*2ec0*/  STS.U16 [R25+0x4800], R112 ;  /* 0x0048007019007388 */ /* 0x000fe80000000400 */
[----:B------:R-:W-:Y:S04]  /*2ed0*/  STS.U16 [R25+0x4a00], R114 ;  /* 0x004a007219007388 */ /* 0x000fe80000000400 */
[----:B------:R-:W-:Y:S04]  /*2ee0*/  STS.U16 [R25+0x4c00], R162 ;  /* 0x004c00a219007388 */ /* 0x000fe80000000400 */
[----:B------:R-:W-:Y:S04]  /*2ef0*/  STS.U16 [R25+0x4e00], R48 ;  /* 0x004e003019007388 */ /* 0x000fe80000000400 */
[----:B------:R-:W-:Y:S04]  /*2f00*/  STS [R19+0x5000], R100 ;  /* 0x0050006413007388 */ /* 0x000fe80000000800 */
[----:B------:R1:W-:Y:S04]  /*2f10*/  STS [R19+0x5100], R102 ;  /* 0x0051006613007388 */ /* 0x0003e80000000800 */
[----:B------:R-:W-:Y:S04]  /*2f20*/  STS [R19+0x5200], R164 ;  /* 0x005200a413007388 */ /* 0x000fe80000000800 */
[----:B------:R-:W-:Y:S04]  /*2f30*/  STS [R19+0x5300], R166 ;  /* 0x005300a613007388 */ /* 0x000fe80000000800 */
[----:B------:R-:W-:Y:S04]  /*2f40*/  STS [R19+0x5400], R168 ;  /* 0x005400a813007388 */ /* 0x000fe80000000800 */
[----:B------:R-:W-:Y:S04]  /*2f50*/  STS [R19+0x5500], R170 ;  /* 0x005500aa13007388 */ /* 0x000fe80000000800 */
[----:B------:R-:W-:Y:S04]  /*2f60*/  STS [R19+0x5600], R172 ;  /* 0x005600ac13007388 */ /* 0x000fe80000000800 */
[----:B------:R-:W-:Y:S04]  /*2f70*/  STS [R19+0x5700], R174 ;  /* 0x005700ae13007388 */ /* 0x000fe80000000800 */
[----:B------:R-:W-:Y:S01]  /*2f80*/  BAR.SYNC.DEFER_BLOCKING 0x0 ;  /* 0x0000000000007b1d */ /* 0x000fe20000010000 */
[----:B0-----:R-:W-:-:S04]  /*2f90*/  FADD R52, -R97, R128 ;  /* 0x0000008061347221 */ /* 0x001fc80000000100 */
[----:B------:R-:W-:Y:S02]  /*2fa0*/  FMUL R101, R52, 1.4426950216293334961 ;  /* 0x3fb8aa3b34657820 */ /* 0x000fe40000400000 */
[----:B------:R-:W-:-:S04]  /*2fb0*/  FADD R52, -R92, R127 ;  /* 0x0000007f5c347221 */ /* 0x000fc80000000100 */
[----:B-1----:R-:W-:Y:S02]  /*2fc0*/  FMUL R102, R52, 1.4426950216293334961 ;  /* 0x3fb8aa3b34667820 */ /* 0x002fe40000400000 */
[----:B------:R-:W-:Y:S01]  /*2fd0*/  FADD R100, -R93, R126 ;  /* 0x0000007e5d647221 */ /* 0x000fe20000000100 */
[----:B------:R-:W-:Y:S04]  /*2fe0*/  LDSM.16.M88.4 R48, [R21+0x4000] ;  /* 0x004000001530783b */ /* 0x000fe80000000200 */
[----:B------:R-:W0:Y:S01]  /*2ff0*/  LDSM.16.M88.4 R52, [R23+0x5200] ;  /* 0x005200001734783b */ /* 0x000e220000000200 */
[----:B------:R-:W-:Y:S02]  /*3000*/  FMUL R103, R100, 1.4426950216293334961 ;  /* 0x3fb8aa3b64677820 */ /* 0x000fe40000400000 */
[----:B------:R-:W-:Y:S01]  /*3010*/  FADD R100, -R94, R125 ;  /* 0x0000007d5e647221 */ /* 0x000fe20000000100 */
[----:B------:R-:W1:Y:S03]  /*3020*/  LDSM.16.M88.4 R56, [R23+0x5000] ;  /* 0x005000001738783b */ /* 0x000e660000000200 */
[----:B------:R-:W-:Y:S01]  /*3030*/  FMUL R100, R100, 1.4426950216293334961 ;  /* 0x3fb8aa3b64647820 */ /* 0x000fe20000400000 */
[----:B------:R-:W2:Y:S08]  /*3040*/  MUFU.EX2 R114, R103 ;  /* 0x0000006700727308 */ /* 0x000eb00000000800 */
[----:B------:R-:W3:Y:S08]  /*3050*/  MUFU.EX2 R115, R100 ;  /* 0x0000006400737308 */ /* 0x000ef00000000800 */
[----:B------:R-:W4:Y:S01]  /*3060*/  MUFU.EX2 R112, R101 ;  /* 0x0000006500707308 */ /* 0x000f220000000800 */
[----:B--2---:R-:W-:-:S02]  /*3070*/  FMUL R64, R114, R64 ;  /* 0x0000004072407220 */ /* 0x004fc40000400000 */
[----:B------:R-:W-:-:S05]  /*3080*/  FMUL R65, R114, R65 ;  /* 0x0000004172417220 */ /* 0x000fca0000400000 */
[----:B------:R-:W2:Y:S01]  /*3090*/  MUFU.EX2 R113, R102 ;  /* 0x0000006600717308 */ /* 0x000ea20000000800 */
[C---:B---3--:R-:W-:Y:S02]  /*30a0*/  FMUL R66, R115.reuse, R66 ;  /* 0x0000004273427220 */ /* 0x048fe40000400000 */
[C---:B------:R-:W-:Y:S02]  /*30b0*/  FMUL R67, R115.reuse, R67 ;  /* 0x0000004373437220 */ /* 0x040fe40000400000 */
[C---:B------:R-:W-:Y:S02]  /*30c0*/  FMUL R68, R114.reuse, R68 ;  /* 0x0000004472447220 */ /* 0x040fe40000400000 */
[----:B------:R-:W-:Y:S02]  /*30d0*/  FMUL R69, R114, R69 ;  /* 0x0000004572457220 */ /* 0x000fe40000400000 */
[C---:B------:R-:W-:Y:S02]  /*30e0*/  FMUL R70, R115.reuse, R70 ;  /* 0x0000004673467220 */ /* 0x040fe40000400000 */
[----:B------:R-:W-:Y:S01]  /*30f0*/  FMUL R71, R115, R71 ;  /* 0x0000004773477220 */ /* 0x000fe20000400000 */
[----:B0-----:R-:W-:Y:S01]  /*3100*/  HMMA.16816.F32.BF16 R64, R52, R48, R64 ;  /* 0x000000303440723c */ /* 0x001fe20000041840 */
[----:B----4-:R-:W-:-:S02]  /*3110*/  FMUL R60, R112, R60 ;  /* 0x0000003c703c7220 */ /* 0x010fc40000400000 */
[----:B------:R-:W-:-:S05]  /*3120*/  FMUL R61, R112, R61 ;  /* 0x0000003d703d7220 */ /* 0x000fca0000400000 */
[----:B------:R-:W-:Y:S01]  /*3130*/  HMMA.16816.F32.BF16 R68, R52, R50, R68 ;  /* 0x000000323444723c */ /* 0x000fe20000041844 */
[C---:B--2---:R-:W-:Y:S02]  /*3140*/  FMUL R62, R113.reuse, R62 ;  /* 0x0000003e713e7220 */ /* 0x044fe40000400000 */
[----:B------:R-:W-:-:S04]  /*3150*/  FMUL R63, R113, R63 ;  /* 0x0000003f713f7220 */ /* 0x000fc80000400000 */
[----:B------:R-:W-:Y:S02]  /*3160*/  FADD R52, -R95, R124 ;  /* 0x0000007c5f347221 */ /* 0x000fe40000000100 */
[C---:B------:R-:W-:Y:S02]  /*3170*/  FMUL R88, R112.reuse, R88 ;  /* 0x0000005870587220 */ /* 0x040fe40000400000 */
[----:B------:R-:W-:Y:S02]  /*3180*/  FMUL R89, R112, R89 ;  /* 0x0000005970597220 */ /* 0x000fe40000400000 */
[C---:B------:R-:W-:Y:S02]  /*3190*/  FMUL R90, R113.reuse, R90 ;  /* 0x0000005a715a7220 */ /* 0x040fe40000400000 */
[----:B------:R-:W-:Y:S02]  /*31a0*/  FMUL R91, R113, R91 ;  /* 0x0000005b715b7220 */ /* 0x000fe40000400000 */
[----:B------:R-:W-:-:S02]  /*31b0*/  FMUL R101, R52, 1.4426950216293334961 ;  /* 0x3fb8aa3b34657820 */ /* 0x000fc40000400000 */
[----:B------:R-:W-:Y:S01]  /*31c0*/  FADD R52, -R96, R123 ;  /* 0x0000007b60347221 */ /* 0x000fe20000000100 */
[C---:B-1----:R-:W-:Y:S03]  /*31d0*/  HMMA.16816.F32.BF16 R60, R56.reuse, R48, R60 ;  /* 0x00000030383c723c */ /* 0x042fe6000004183c */
[----:B------:R-:W-:Y:S02]  /*31e0*/  FMUL R102, R52, 1.4426950216293334961 ;  /* 0x3fb8aa3b34667820 */ /* 0x000fe40000400000 */
[----:B------:R-:W-:Y:S03]  /*31f0*/  LDSM.16.M88.4 R52, [R23+0x5600] ;  /* 0x005600001734783b */ /* 0x000fe60000000200 */
[----:B------:R-:W-:Y:S01]  /*3200*/  HMMA.16816.F32.BF16 R88, R56, R50, R88 ;  /* 0x000000323858723c */ /* 0x000fe20000041858 */
[----:B------:R-:W0:Y:S01]  /*3210*/  LDSM.16.M88.4 R56, [R23+0x5400] ;  /* 0x005400001738783b */ /* 0x000e220000000200 */
[----:B------:R-:W-:-:S04]  /*3220*/  FADD R100, -R99, R122 ;  /* 0x0000007a63647221 */ /* 0x000fc80000000100 */
[----:B------:R-:W-:Y:S02]  /*3230*/  FMUL R103, R100, 1.4426950216293334961 ;  /* 0x3fb8aa3b64677820 */ /* 0x000fe40000400000 */
[----:B------:R-:W-:-:S04]  /*3240*/  FADD R100, -R98, R121 ;  /* 0x0000007962647221 */ /* 0x000fc80000000100 */
[----:B------:R-:W-:Y:S01]  /*3250*/  FMUL R100, R100, 1.4426950216293334961 ;  /* 0x3fb8aa3b64647820 */ /* 0x000fe20000400000 */
[----:B------:R-:W1:Y:S08]  /*3260*/  MUFU.EX2 R101, R101 ;  /* 0x0000006500657308 */ /* 0x000e700000000800 */
[----:B------:R-:W2:Y:S08]  /*3270*/  MUFU.EX2 R102, R102 ;  /* 0x0000006600667308 */ /* 0x000eb00000000800 */
[----:B------:R-:W3:Y:S08]  /*3280*/  MUFU.EX2 R103, R103 ;  /* 0x0000006700677308 */ /* 0x000ef00000000800 */
[----:B------:R-:W4:Y:S01]  /*3290*/  MUFU.EX2 R100, R100 ;  /* 0x0000006400647308 */ /* 0x000f220000000800 */
[----:B-1----:R-:W-:-:S02]  /*32a0*/  FMUL R72, R101, R72 ;  /* 0x0000004865487220 */ /* 0x002fc40000400000 */
[----:B------:R-:W-:Y:S02]  /*32b0*/  FMUL R73, R101, R73 ;  /* 0x0000004965497220 */ /* 0x000fe40000400000 */
[C---:B--2---:R-:W-:Y:S02]  /*32c0*/  FMUL R74, R102.reuse, R74 ;  /* 0x0000004a664a7220 */ /* 0x044fe40000400000 */
[----:B------:R-:W-:Y:S02]  /*32d0*/  FMUL R75, R102, R75 ;  /* 0x0000004b664b7220 */ /* 0x000fe40000400000 */
[C---:B---3--:R-:W-:Y:S02]  /*32e0*/  FMUL R76, R103.reuse, R76 ;  /* 0x0000004c674c7220 */ /* 0x048fe40000400000 */
[----:B------:R-:W-:Y:S02]  /*32f0*/  FMUL R77, R103, R77 ;  /* 0x0000004d674d7220 */ /* 0x000fe40000400000 */
[----:B------:R-:W-:-:S02]  /*3300*/  FMUL R84, R101, R84 ;  /* 0x0000005465547220 */ /* 0x000fc40000400000 */
[C---:B----4-:R-:W-:Y:S02]  /*3310*/  FMUL R78, R100.reuse, R78 ;  /* 0x0000004e644e7220 */ /* 0x050fe40000400000 */
[----:B------:R-:W-:Y:S02]  /*3320*/  FMUL R79, R100, R79 ;  /* 0x0000004f644f7220 */ /* 0x000fe40000400000 */
[----:B------:R-:W-:Y:S02]  /*3330*/  FMUL R85, R101, R85 ;  /* 0x0000005565557220 */ /* 0x000fe40000400000 */
[C---:B------:R-:W-:Y:S02]  /*3340*/  FMUL R86, R102.reuse, R86 ;  /* 0x0000005666567220 */ /* 0x040fe40000400000 */
[----:B------:R-:W-:Y:S02]  /*3350*/  FMUL R87, R102, R87 ;  /* 0x0000005766577220 */ /* 0x000fe40000400000 */
[----:B------:R-:W-:-:S02]  /*3360*/  FMUL R80, R103, R80 ;  /* 0x0000005067507220 */ /* 0x000fc40000400000 */
[----:B------:R-:W-:Y:S02]  /*3370*/  FMUL R81, R103, R81 ;  /* 0x0000005167517220 */ /* 0x000fe40000400000 */
[C---:B------:R-:W-:Y:S02]  /*3380*/  FMUL R82, R100.reuse, R82 ;  /* 0x0000005264527220 */ /* 0x040fe40000400000 */
[----:B------:R-:W-:Y:S01]  /*3390*/  FMUL R83, R100, R83 ;  /* 0x0000005364537220 */ /* 0x000fe20000400000 */
[----:B0-----:R-:W-:Y:S01]  /*33a0*/  HMMA.16816.F32.BF16 R72, R56, R48, R72 ;  /* 0x000000303848723c */ /* 0x001fe20000041848 */
[----:B------:R-:W-:Y:S01]  /*33b0*/  FFMA R118, R112, R118, R105 ;  /* 0x0000007670767223 */ /* 0x000fe20000000069 */
[----:B------:R-:W-:-:S06]  /*33c0*/  MOV R128, R97 ;  /* 0x0000006100807202 */ /* 0x000fcc0000000f00 */
[----:B------:R-:W-:Y:S01]  /*33d0*/  HMMA.16816.F32.BF16 R76, R52, R48, R76 ;  /* 0x00000030344c723c */ /* 0x000fe2000004184c */
[----:B------:R-:W-:Y:S01]  /*33e0*/  FFMA R117, R113, R117, R104 ;  /* 0x0000007571757223 */ /* 0x000fe20000000068 */
[----:B------:R-:W-:-:S05]  /*33f0*/  MOV R126, R93 ;  /* 0x0000005d007e7202 */ /* 0x000fca0000000f00 */
[----:B------:R-:W-:Y:S01]  /*3400*/  MOV R48, 0x10 ;  /* 0x0000001000307802 */ /* 0x000fe20000000f00 */
[----:B------:R-:W-:Y:S01]  /*3410*/  HMMA.16816.F32.BF16 R84, R56, R50, R84 ;  /* 0x000000323854723c */ /* 0x000fe20000041854 */
[----:B------:R-:W-:Y:S01]  /*3420*/  FFMA R116, R114, R116, R107 ;  /* 0x0000007472747223 */ /* 0x000fe2000000006b */
[----:B------:R-:W-:Y:S01]  /*3430*/  MOV R125, R94 ;  /* 0x0000005e007d7202 */ /* 0x000fe20000000f00 */
[----:B------:R-:W-:Y:S01]  /*3440*/  FFMA R47, R115, R47, R106 ;  /* 0x0000002f732f7223 */ /* 0x000fe2000000006a */
[----:B------:R-:W-:Y:S01]  /*3450*/  MOV R123, R96 ;  /* 0x00000060007b7202 */ /* 0x000fe20000000f00 */
[----:B------:R-:W-:-:S03]  /*3460*/  IMAD R8, R48, c[0x0][0x1b4], R8 ;  /* 0x00006d0030087a24 */ /* 0x000fc600078e0208 */
[----:B------:R-:W-:Y:S01]  /*3470*/  HMMA.16816.F32.BF16 R80, R52, R50, R80 ;  /* 0x000000323450723c */ /* 0x000fe20000041850 */
[----:B------:R-:W-:Y:S01]  /*3480*/  IMAD R31, R48, c[0x0][0x1a4], R31 ;  /* 0x00006900301f7a24 */ /* 0x000fe200078e021f */
[----:B------:R-:W-:Y:S01]  /*3490*/  MOV R122, R99 ;  /* 0x00000063007a7202 */ /* 0x000fe20000000f00 */
[----:B------:R-:W-:Y:S02]  /*34a0*/  FFMA R46, R101, R46, R109 ;  /* 0x0000002e652e7223 */ /* 0x000fe4000000006d */
[----:B------:R-:W-:Y:S02]  /*34b0*/  FFMA R45, R102, R45, R108 ;  /* 0x0000002d662d7223 */ /* 0x000fe4000000006c */
[----:B------:R-:W-:Y:S02]  /*34c0*/  FFMA R44, R103, R44, R111 ;  /* 0x0000002c672c7223 */ /* 0x000fe4000000006f */
[----:B------:R-:W-:Y:S02]  /*34d0*/  FFMA R43, R100, R43, R110 ;  /* 0x0000002b642b7223 */ /* 0x000fe4000000006e */
[----:B------:R-:W-:-:S02]  /*34e0*/  IMAD.MOV.U32 R127, RZ, RZ, R92 ;  /* 0x000000ffff7f7224 */ /* 0x000fc400078e005c */
[----:B------:R-:W-:Y:S02]  /*34f0*/  IMAD.MOV.U32 R124, RZ, RZ, R95 ;  /* 0x000000ffff7c7224 */ /* 0x000fe400078e005f */
[----:B------:R-:W-:Y:S01]  /*3500*/  IMAD.MOV.U32 R121, RZ, RZ, R98 ;  /* 0x000000ffff797224 */ /* 0x000fe200078e0062 */
[----:B------:R-:W-:Y:S01]  /*3510*/  @P4 CALL.REL.NOINC `(.L_x_0) ;  /* 0x0000001000004944 */ /* 0x000fe20003c00000 */
[----:B------:R-:W-:Y:S05]  /*3520*/  BRA `(.L_x_1) ;  /* 0xffffe54000007947 */ /* 0x000fea000383ffff */
.L_x_0:
[C---:B------:R-:W-:Y:S01]  /*3530*/  LEA R8, P0, R10.reuse, R2, 0x1 ;  /* 0x000000020a087211 */ /* 0x040fe200078008ff */
[----:B------:R-:W-:Y:S01]  /*3540*/  IMAD.MOV.U32 R134, RZ, RZ, R66 ;  /* 0x000000ffff867224 */ /* 0x000fe200078e0042 */
[C---:B------:R-:W-:Y:S01]  /*3550*/  LEA R42, R11.reuse, R36, 0x2 ;  /* 0x000000240b2a7211 */ /* 0x040fe200078e10ff */
[----:B------:R-:W-:Y:S01]  /*3560*/  IMAD.MOV.U32 R148, RZ, RZ, R61 ;  /* 0x000000ffff947224 */ /* 0x000fe200078e003d */
[-C--:B------:R-:W-:Y:S01]  /*3570*/  LEA.HI.X.SX32 R9, R10, R7.reuse, 0x1, P0 ;  /* 0x000000070a097211 */ /* 0x080fe200000f0eff */
[----:B------:R-:W-:Y:S01]  /*3580*/  IMAD.MOV.U32 R142, RZ, RZ, R88 ;  /* 0x000000ffff8e7224 */ /* 0x000fe200078e0058 */
[C---:B------:R-:W-:Y:S01]  /*3590*/  LEA R10, R11.reuse, R42, 0x2 ;  /* 0x0000002a0b0a7211 */ /* 0x040fe200078e10ff */
[----:B------:R-:W-:Y:S01]  /*35a0*/  IMAD.MOV.U32 R88, RZ, RZ, R86 ;  /* 0x000000ffff587224 */ /* 0x000fe200078e0056 */
[-C--:B------:R-:W-:Y:S01]  /*35b0*/  LEA R12, P1, R14, R2.reuse, 0x1 ;  /* 0x000000020e0c7211 */ /* 0x080fe200078208ff */
[----:B------:R-:W-:Y:S01]  /*35c0*/  IMAD.MOV.U32 R138, RZ, RZ, R91 ;  /* 0x000000ffff8a7224 */ /* 0x000fe200078e005b */
[-C--:B------:R-:W-:Y:S01]  /*35d0*/  LEA R38, P3, R16, R2.reuse, 0x1 ;  /* 0x0000000210267211 */ /* 0x080fe200078608ff */
[C---:B------:R-:W-:Y:S01]  /*35e0*/  IMAD R48, R11.reuse, 0x4, R10 ;  /* 0x000000040b307824 */ /* 0x040fe200078e020a */
[----:B------:R-:W-:Y:S01]  /*35f0*/  LEA R40, P0, R18, R2, 0x1 ;  /* 0x0000000212287211 */ /* 0x000fe200078008ff */
[----:B------:R-:W-:Y:S01]  /*3600*/  IMAD.MOV.U32 R125, RZ, RZ, R72 ;  /* 0x000000ffff7d7224 */ /* 0x000fe200078e0048 */
[-C--:B------:R-:W-:Y:S01]  /*3610*/  LEA.HI.X.SX32 R13, R14, R7.reuse, 0x1, P1 ;  /* 0x000000070e0d7211 */ /* 0x080fe200008f0eff */
[----:B------:R-:W-:Y:S01]  /*3620*/  IMAD.MOV.U32 R131, RZ, RZ, R69 ;  /* 0x000000ffff837224 */ /* 0x000fe200078e0045 */
[----:B------:R-:W-:Y:S01]  /*3630*/  LEA R50, R11, R48, 0x2 ;  /* 0x000000300b327211 */ /* 0x000fe200078e10ff */
[----:B------:R-:W-:Y:S01]  /*3640*/  BAR.SYNC.DEFER_BLOCKING 0x0 ;  /* 0x0000000000007b1d */ /* 0x000fe20000010000 */
[----:B------:R-:W-:-:S02]  /*3650*/  LEA.HI.X.SX32 R39, R16, R7, 0x1, P3 ;  /* 0x0000000710277211 */ /* 0x000fc400018f0eff */
[C---:B------:R-:W-:Y:S02]  /*3660*/  LEA R52, R11.reuse, R50, 0x2 ;  /* 0x000000320b347211 */ /* 0x040fe400078e10ff */
[-C--:B------:R-:W-:Y:S02]  /*3670*/  LEA.HI.X.SX32 R41, R18, R7.reuse, 0x1, P0 ;  /* 0x0000000712297211 */ /* 0x080fe400000f0eff */
[-C--:B------:R-:W-:Y:S01]  /*3680*/  LEA R14, P0, R20, R2.reuse, 0x1 ;  /* 0x00000002140e7211 */ /* 0x080fe200078008ff */
[----:B------:R-:W-:Y:S01]  /*3690*/  IMAD R54, R11, 0x4, R52 ;  /* 0x000000040b367824 */ /* 0x000fe200078e0234 */
[-C--:B------:R-:W-:Y:S02]  /*36a0*/  LEA R18, P3, R24, R2.reuse, 0x1 ;  /* 0x0000000218127211 */ /* 0x080fe400078608ff */
[----:B------:R-:W-:Y:S02]  /*36b0*/  LEA R16, P1, R22, R2, 0x1 ;  /* 0x0000000216107211 */ /* 0x000fe400078208ff */
[----:B------:R-:W-:-:S02]  /*36c0*/  LEA.HI.X.SX32 R15, R20, R7, 0x1, P0 ;  /* 0x00000007140f7211 */ /* 0x000fc400000f0eff */
[-C--:B------:R-:W-:Y:S02]  /*36d0*/  LEA.HI.X.SX32 R19, R24, R7.reuse, 0x1, P3 ;  /* 0x0000000718137211 */ /* 0x080fe400018f0eff */
[-C--:B------:R-:W-:Y:S02]  /*36e0*/  LEA R24, P0, R26, R2.reuse, 0x1 ;  /* 0x000000021a187211 */ /* 0x080fe400078008ff */
[----:B------:R-:W-:Y:S02]  /*36f0*/  LEA R20, P3, R30, R2, 0x1 ;  /* 0x000000021e147211 */ /* 0x000fe400078608ff */
[----:B------:R-:W-:Y:S02]  /*3700*/  LEA R112, R11, R54, 0x2 ;  /* 0x000000360b707211 */ /* 0x000fe400078e10ff */
[----:B------:R-:W-:Y:S02]  /*3710*/  LEA.HI.X.SX32 R17, R22, R7, 0x1, P1 ;  /* 0x0000000716117211 */ /* 0x000fe400008f0eff */
[----:B------:R-:W-:-:S02]  /*3720*/  LEA R22, P1, R28, R2, 0x1 ;  /* 0x000000021c167211 */ /* 0x000fc400078208ff */
[-C--:B------:R-:W-:Y:S02]  /*3730*/  LEA.HI.X.SX32 R25, R26, R7.reuse, 0x1, P0 ;  /* 0x000000071a197211 */ /* 0x080fe400000f0eff */
[-C--:B------:R-:W-:Y:S02]  /*3740*/  LEA.HI.X.SX32 R21, R30, R7.reuse, 0x1, P3 ;  /* 0x000000071e157211 */ /* 0x080fe400018f0eff */
[----:B------:R-:W-:Y:S02]  /*3750*/  LEA R30, P0, R32, R2, 0x1 ;  /* 0x00000002201e7211 */ /* 0x000fe400078008ff */
[----:B------:R-:W-:Y:S02]  /*3760*/  LEA R114, R11, R112, 0x2 ;  /* 0x000000700b727211 */ /* 0x000fe400078e10ff */
[----:B------:R-:W-:Y:S02]  /*3770*/  LEA.HI.X.SX32 R23, R28, R7, 0x1, P1 ;  /* 0x000000071c177211 */ /* 0x000fe400008f0eff */
[----:B------:R-:W-:-:S02]  /*3780*/  LEA R28, P1, R34, R2, 0x1 ;  /* 0x00000002221c7211 */ /* 0x000fc400078208ff */
[-C--:B------:R-:W-:Y:S01]  /*3790*/  LEA.HI.X.SX32 R31, R32, R7.reuse, 0x1, P0 ;  /* 0x00000007201f7211 */ /* 0x080fe200000f0eff */
[C---:B------:R-:W-:Y:S01]  /*37a0*/  IMAD R32, R11.reuse, 0x4, R114 ;  /* 0x000000040b207824 */ /* 0x040fe200078e0272 */
[-C--:B------:R-:W-:Y:S02]  /*37b0*/  LEA.HI.X.SX32 R29, R34, R7.reuse, 0x1, P1 ;  /* 0x00000007221d7211 */ /* 0x080fe400008f0eff */
[C---:B------:R-:W-:Y:S02]  /*37c0*/  LEA R108, P1, R10.reuse, R2, 0x1 ;  /* 0x000000020a6c7211 */ /* 0x040fe400078208ff */
[----:B------:R-:W-:Y:S02]  /*37d0*/  LEA R34, R11, R32, 0x2 ;  /* 0x000000200b227211 */ /* 0x000fe400078e10ff */
[----:B------:R-:W-:Y:S02]  /*37e0*/  LEA.HI.X.SX32 R109, R10, R7, 0x1, P1 ;  /* 0x000000070a6d7211 */ /* 0x000fe400008f0eff */
[----:B------:R-:W-:-:S02]  /*37f0*/  LEA R26, P3, R36, R2, 0x1 ;  /* 0x00000002241a7211 */ /* 0x000fc400078608ff */
[C---:B------:R-:W-:Y:S02]  /*3800*/  LEA R10, R11.reuse, R34, 0x2 ;  /* 0x000000220b0a7211 */ /* 0x040fe400078e10ff */
[-C--:B------:R-:W-:Y:S02]  /*3810*/  LEA.HI.X.SX32 R27, R36, R7.reuse, 0x1, P3 ;  /* 0x00000007241b7211 */ /* 0x080fe400018f0eff */
[-C--:B------:R-:W-:Y:S01]  /*3820*/  LEA R110, P0, R42, R2.reuse, 0x1 ;  /* 0x000000022a6e7211 */ /* 0x080fe200078008ff */
[----:B------:R-:W-:Y:S01]  /*3830*/  IMAD R36, R11, 0x4, R10 ;  /* 0x000000040b247824 */ /* 0x000fe200078e020a */
[-C--:B------:R-:W-:Y:S02]  /*3840*/  LEA R106, P3, R48, R2.reuse, 0x1 ;  /* 0x00000002306a7211 */ /* 0x080fe400078608ff */
[----:B------:R-:W-:Y:S02]  /*3850*/  LEA.HI.X.SX32 R111, R42, R7, 0x1, P0 ;  /* 0x000000072a6f7211 */ /* 0x000fe400000f0eff */
[----:B------:R-:W-:-:S02]  /*3860*/  LEA R104, P0, R50, R2, 0x1 ;  /* 0x0000000232687211 */ /* 0x000fc400078008ff */
[C---:B------:R-:W-:Y:S02]  /*3870*/  LEA R42, R11.reuse, R36, 0x2 ;  /* 0x000000240b2a7211 */ /* 0x040fe400078e10ff */
[-C--:B------:R-:W-:Y:S02]  /*3880*/  LEA.HI.X.SX32 R105, R50, R7.reuse, 0x1, P0 ;  /* 0x0000000732697211 */ /* 0x080fe400000f0eff */
[----:B------:R-:W-:Y:S02]  /*3890*/  LEA R58, P0, R112, R2, 0x1 ;  /* 0x00000002703a7211 */ /* 0x000fe400078008ff */
[----:B------:R-:W-:Y:S02]  /*38a0*/  LEA R120, R11, R42, 0x2 ;  /* 0x0000002a0b787211 */ /* 0x000fe400078e10ff */
[----:B------:R-:W-:Y:S02]  /*38b0*/  LEA.HI.X.SX32 R107, R48, R7, 0x1, P3 ;  /* 0x00000007306b7211 */ /* 0x000fe400018f0eff */
[----:B------:R-:W-:-:S02]  /*38c0*/  LEA R100, P3, R54, R2, 0x1 ;  /* 0x0000000236647211 */ /* 0x000fc400078608ff */
[-C--:B------:R-:W-:Y:S01]  /*38d0*/  LEA.HI.X.SX32 R59, R112, R7.reuse, 0x1, P0 ;  /* 0x00000007703b7211 */ /* 0x080fe200000f0eff */
[C---:B------:R-:W-:Y:S01]  /*38e0*/  IMAD R112, R11.reuse, 0x4, R120 ;  /* 0x000000040b707824 */ /* 0x040fe200078e0278 */
[-C--:B------:R-:W-:Y:S02]  /*38f0*/  LEA R102, P1, R52, R2.reuse, 0x1 ;  /* 0x0000000234667211 */ /* 0x080fe400078208ff */
[-C--:B------:R-:W-:Y:S02]  /*3900*/  LEA.HI.X.SX32 R101, R54, R7.reuse, 0x1, P3 ;  /* 0x0000000736657211 */ /* 0x080fe400018f0eff */
[----:B------:R-:W-:Y:S02]  /*3910*/  LEA R54, P3, R32, R2, 0x1 ;  /* 0x0000000220367211 */ /* 0x000fe400078608ff */
[----:B------:R-:W-:Y:S02]  /*3920*/  LEA.HI.X.SX32 R103, R52, R7, 0x1, P1 ;  /* 0x0000000734677211 */ /* 0x000fe400008f0eff */
[----:B------:R-:W-:-:S02]  /*3930*/  LEA R122, R11, R112, 0x2 ;  /* 0x000000700b7a7211 */ /* 0x000fc400078e10ff */
[-C--:B------:R-:W-:Y:S02]  /*3940*/  LEA R56, P1, R114, R2.reuse, 0x1 ;  /* 0x0000000272387211 */ /* 0x080fe400078208ff */
[-C--:B------:R-:W-:Y:S02]  /*3950*/  LEA.HI.X.SX32 R55, R32, R7.reuse, 0x1, P3 ;  /* 0x0000000720377211 */ /* 0x080fe400018f0eff */
[-C--:B------:R-:W-:Y:S02]  /*3960*/  LEA R52, P0, R34, R2.reuse, 0x1 ;  /* 0x0000000222347211 */ /* 0x080fe400078008ff */
[----:B------:R-:W-:Y:S02]  /*3970*/  LEA R48, P3, R36, R2, 0x1 ;  /* 0x0000000224307211 */ /* 0x000fe400078608ff */
[----:B------:R-:W-:Y:S02]  /*3980*/  LEA R124, R11, R122, 0x2 ;  /* 0x0000007a0b7c7211 */ /* 0x000fe400078e10ff */
[----:B------:R-:W-:-:S02]  /*3990*/  LEA.HI.X.SX32 R57, R114, R7, 0x1, P1 ;  /* 0x0000000772397211 */ /* 0x000fc400008f0eff */
[-C--:B------:R-:W-:Y:S01]  /*39a0*/  LEA R50, P1, R10, R2.reuse, 0x1 ;  /* 0x000000020a327211 */ /* 0x080fe200078208ff */
[----:B------:R-:W-:Y:S01]  /*39b0*/  IMAD R126, R11, 0x4, R124 ;  /* 0x000000040b7e7824 */ /* 0x000fe200078e027c */
[-C--:B------:R-:W-:Y:S02]  /*39c0*/  LEA.HI.X.SX32 R53, R34, R7.reuse, 0x1, P0 ;  /* 0x0000000722357211 */ /* 0x080fe400000f0eff */
[-C--:B------:R-:W-:Y:S02]  /*39d0*/  LEA.HI.X.SX32 R49, R36, R7.reuse, 0x1, P3 ;  /* 0x0000000724317211 */ /* 0x080fe400018f0eff */
[-C--:B------:R-:W-:Y:S02]  /*39e0*/  LEA R36, P0, R42, R2.reuse, 0x1 ;  /* 0x000000022a247211 */ /* 0x080fe400078008ff */
[----:B------:R-:W-:Y:S02]  /*39f0*/  LEA.HI.X.SX32 R51, R10, R7, 0x1, P1 ;  /* 0x000000070a337211 */ /* 0x000fe400008f0eff */
[----:B------:R-:W-:-:S02]  /*3a00*/  LEA R34, P1, R120, R2, 0x1 ;  /* 0x0000000278227211 */ /* 0x000fc400078208ff */
[-C--:B------:R-:W-:Y:S02]  /*3a10*/  LEA.HI.X.SX32 R37, R42, R7.reuse, 0x1, P0 ;  /* 0x000000072a257211 */ /* 0x080fe400000f0eff */
[-C--:B------:R-:W-:Y:S02]  /*3a20*/  LEA R10, P0, R122, R2.reuse, 0x1 ;  /* 0x000000027a0a7211 */ /* 0x080fe400078008ff */
[----:B------:R-:W-:Y:S02]  /*3a30*/  FSETP.GT.AND P5, PT, |R43|, 8.50705917302346158658e+37, PT ;  /* 0x7e8000002b00780b */ /* 0x000fe40003fa4200 */
[----:B------:R-:W-:Y:S02]  /*3a40*/  LEA R32, P3, R112, R2, 0x1 ;  /* 0x0000000270207211 */ /* 0x000fe400078608ff */
[----:B------:R-:W-:Y:S02]  /*3a50*/  LEA R42, R11, R126, 0x2 ;  /* 0x0000007e0b2a7211 */ /* 0x000fe400078e10ff */
[----:B------:R-:W-:-:S02]  /*3a60*/  LEA.HI.X.SX32 R35, R120, R7, 0x1, P1 ;  /* 0x0000000778237211 */ /* 0x000fc400008f0eff */
[-C--:B------:R-:W-:Y:S02]  /*3a70*/  LEA R114, P1, R124, R2.reuse, 0x1 ;  /* 0x000000027c727211 */ /* 0x080fe400078208ff */
[----:B------:R-:W-:Y:S02]  /*3a80*/  LEA.HI.X.SX32 R11, R122, R7, 0x1, P0 ;  /* 0x000000077a0b7211 */ /* 0x000fe400000f0eff */
[----:B------:R-:W-:Y:S01]  /*3a90*/  MOV R144, R63 ;  /* 0x0000003f00907202 */ /* 0x000fe20000000f00 */
[----:B------:R-:W-:Y:S01]  /*3aa0*/  IMAD.MOV.U32 R63, RZ, RZ, R44 ;  /* 0x000000ffff3f7224 */ /* 0x000fe200078e002c */
[----:B------:R-:W-:Y:S01]  /*3ab0*/  FSETP.GEU.AND P0, PT, |R43|, 1.175494350822287508e-38, PT ;  /* 0x008000002b00780b */ /* 0x000fe20003f0e200 */
[----:B------:R-:W-:Y:S01]  /*3ac0*/  @P5 FMUL R83, R83, 0.25 ;  /* 0x3e80000053535820 */ /* 0x000fe20000400000 */
[-C--:B------:R-:W-:Y:S01]  /*3ad0*/  LEA.HI.X.SX32 R33, R112, R7.reuse, 0x1, P3 ;  /* 0x0000000770217211 */ /* 0x080fe200018f0eff */
[----:B------:R-:W-:Y:S01]  /*3ae0*/  @P5 FMUL R82, R82, 0.25 ;  /* 0x3e80000052525820 */ /* 0x000fe20000400000 */
[-C--:B------:R-:W-:Y:S01]  /*3af0*/  LEA R120, P4, R42, R2.reuse, 0x1 ;  /* 0x000000022a787211 */ /* 0x080fe200078808ff */
[----:B------:R-:W-:Y:S01]  /*3b00*/  @P5 FMUL R78, R78, 0.25 ;  /* 0x3e8000004e4e5820 */ /* 0x000fe20000400000 */
[----:B------:R-:W-:Y:S01]  /*3b10*/  LEA R112, P3, R126, R2, 0x1 ;  /* 0x000000027e707211 */ /* 0x000fe200078608ff */
[----:B------:R-:W-:Y:S01]  /*3b20*/  FMUL R2, R43, 8388608 ;  /* 0x4b0000002b027820 */ /* 0x000fe20000400000 */
[----:B------:R-:W-:-:S02]  /*3b30*/  LEA.HI.X.SX32 R115, R124, R7, 0x1, P1 ;  /* 0x000000077c737211 */ /* 0x000fc400008f0eff */
[----:B------:R-:W-:Y:S02]  /*3b40*/  MOV R135, R65 ;  /* 0x0000004100877202 */ /* 0x000fe40000000f00 */
[----:B------:R-:W-:Y:S01]  /*3b50*/  MOV R65, R79 ;  /* 0x0000004f00417202 */ /* 0x000fe20000000f00 */
[----:B------:R-:W-:Y:S01]  /*3b60*/  @!P0 FMUL R78, R78, 16777216 ;  /* 0x4b8000004e4e8820 */ /* 0x000fe20000400000 */
[----:B------:R-:W-:Y:S01]  /*3b70*/  FSETP.GEU.AND P1, PT, R43, 1.175494350822287508e-38, PT ;  /* 0x008000002b00780b */ /* 0x000fe20003f2e000 */
[----:B------:R-:W-:Y:S01]  /*3b80*/  @!P0 FMUL R83, R83, 16777216 ;  /* 0x4b80000053538820 */ /* 0x000fe20000400000 */
[----:B------:R-:W-:Y:S01]  /*3b90*/  LEA.HI.X.SX32 R121, R42, R7, 0x1, P4 ;  /* 0x000000072a797211 */ /* 0x000fe200020f0eff */
[----:B------:R-:W-:Y:S01]  /*3ba0*/  @P5 FMUL R65, R65, 0.25 ;  /* 0x3e80000041415820 */ /* 0x000fe20000400000 */
[----:B------:R-:W-:Y:S01]  /*3bb0*/  FSETP.GT.AND P4, PT, |R63|, 8.50705917302346158658e+37, PT ;  /* 0x7e8000003f00780b */ /* 0x000fe20003f84200 */
[----:B------:R-:W-:Y:S01]  /*3bc0*/  @!P0 FMUL R82, R82, 16777216 ;  /* 0x4b80000052528820 */ /* 0x000fe20000400000 */
[----:B------:R-:W-:Y:S01]  /*3bd0*/  FSEL R2, R2, R43, !P1 ;  /* 0x0000002b02027208 */ /* 0x000fe20004800000 */
[----:B------:R-:W-:Y:S01]  /*3be0*/  @P5 FMUL R43, R43, 0.25 ;  /* 0x3e8000002b2b5820 */ /* 0x000fe20000400000 */
[----:B------:R-:W-:Y:S01]  /*3bf0*/  FSETP.GEU.AND P5, PT, |R63|, 1.175494350822287508e-38, PT ;  /* 0x008000003f00780b */ /* 0x000fe20003fae200 */
[----:B------:R-:W-:Y:S01]  /*3c00*/  @!P0 FMUL R65, R65, 16777216 ;  /* 0x4b80000041418820 */ /* 0x000fe20000400000 */
[----:B------:R-:W-:Y:S01]  /*3c10*/  MOV R150, R60 ;  /* 0x0000003c00967202 */ /* 0x000fe20000000f00 */
[----:B------:R-:W-:Y:S01]  /*3c20*/  FMUL R60, R63, 8388608 ;  /* 0x4b0000003f3c7820 */ /* 0x000fe20000400000 */
[----:B------:R-:W-:Y:S01]  /*3c30*/  LEA.HI.X.SX32 R113, R126, R7, 0x1, P3 ;  /* 0x000000077e717211 */ /* 0x000fe200018f0eff */
[----:B------:R-:W-:Y:S01]  /*3c40*/  @!P0 FMUL R43, R43, 16777216 ;  /* 0x4b8000002b2b8820 */ /* 0x000fe20000400000 */
[----:B------:R-:W-:-:S02]  /*3c50*/  FSETP.GEU.AND P3, PT, R63, 1.175494350822287508e-38, PT ;  /* 0x008000003f00780b */ /* 0x000fc40003f6e000 */
[----:B------:R-:W-:Y:S01]  /*3c60*/  MOV R66, R45 ;  /* 0x0000002d00427202 */ /* 0x000fe20000000f00 */
[----:B------:R-:W0:Y:S01]  /*3c70*/  MUFU.RCP R44, R43 ;  /* 0x0000002b002c7308 */ /* 0x000e220000001000 */
[----:B------:R-:W-:Y:S01]  /*3c80*/  MOV R137, R64 ;  /* 0x0000004000897202 */ /* 0x000fe20000000f00 */
[----:B------:R-:W-:Y:S01]  /*3c90*/  @P4 FMUL R81, R81, 0.25 ;  /* 0x3e80000051514820 */ /* 0x000fe20000400000 */
[----:B------:R-:W-:Y:S01]  /*3ca0*/  FSEL R60, R60, R63, !P3 ;  /* 0x0000003f3c3c7208 */ /* 0x000fe20005800000 */
[C---:B------:R-:W-:Y:S01]  /*3cb0*/  FMUL R61, R66.reuse, 8388608 ;  /* 0x4b000000423d7820 */ /* 0x040fe20000400000 */
[----:B------:R-:W-:Y:S01]  /*3cc0*/  FSEL R64, RZ, -23, P3 ;  /* 0xc1b80000ff407808 */ /* 0x000fe20001800000 */
[----:B------:R-:W-:Y:S01]  /*3cd0*/  @P4 FMUL R63, R63, 0.25 ;  /* 0x3e8000003f3f4820 */ /* 0x000fe20000400000 */
[----:B------:R-:W-:Y:S01]  /*3ce0*/  FSETP.GEU.AND P3, PT, R66, 1.175494350822287508e-38, PT ;  /* 0x008000004200780b */ /* 0x000fe20003f6e000 */
[----:B------:R-:W-:Y:S01]  /*3cf0*/  @!P5 FMUL R81, R81, 16777216 ;  /* 0x4b8000005151d820 */ /* 0x000fe20000400000 */
[----:B------:R-:W-:Y:S01]  /*3d00*/  IADD3 R7, R60, -0x3f3504f3, RZ ;  /* 0xc0cafb0d3c077810 */ /* 0x000fe20007ffe0ff */
[----:B------:R-:W-:Y:S01]  /*3d10*/  @!P5 FMUL R63, R63, 16777216 ;  /* 0x4b8000003f3fd820 */ /* 0x000fe20000400000 */
[----:B------:R-:W-:-:S02]  /*3d20*/  FSEL R61, R61, R66, !P3 ;  /* 0x000000423d3d7208 */ /* 0x000fc40005800000 */
[----:B------:R-:W-:Y:S01]  /*3d30*/  MOV R140, R90 ;  /* 0x0000005a008c7202 */ /* 0x000fe20000000f00 */
[----:B------:R-:W-:Y:S01]  /*3d40*/  IMAD.MOV.U32 R90, RZ, RZ, R75 ;  /* 0x000000ffff5a7224 */ /* 0x000fe200078e004b */
[----:B------:R-:W-:Y:S01]  /*3d50*/  LOP3.LUT R75, R7, 0xff800000, RZ, 0xc0, !PT ;  /* 0xff800000074b7812 */ /* 0x000fe200078ec0ff */
[----:B------:R-:W1:Y:S01]  /*3d60*/  MUFU.RCP R45, R63 ;  /* 0x0000003f002d7308 */ /* 0x000e620000001000 */
[----:B------:R-:W-:Y:S01]  /*3d70*/  IADD3 R7, R61, -0x3f3504f3, RZ ;  /* 0xc0cafb0d3d077810 */ /* 0x000fe20007ffe0ff */
[C---:B0-----:R-:W-:Y:S01]  /*3d80*/  FMUL R79, R44.reuse, R82 ;  /* 0x000000522c4f7220 */ /* 0x041fe20000400000 */
[----:B------:R-:W-:Y:S01]  /*3d90*/  MOV R133, R68 ;  /* 0x0000004400857202 */ /* 0x000fe20000000f00 */
[----:B------:R-:W-:Y:S01]  /*3da0*/  FMUL R82, R44, R65 ;  /* 0x000000412c527220 */ /* 0x000fe20000400000 */
[----:B------:R-:W-:Y:S01]  /*3db0*/  MOV R146, R62 ;  /* 0x0000003e00927202 */ /* 0x000fe20000000f00 */
[----:B------:R-:W-:Y:S01]  /*3dc0*/  IMAD.MOV.U32 R62, RZ, RZ, R80 ;  /* 0x000000ffff3e7224 */ /* 0x000fe200078e0050 */
[----:B------:R-:W-:Y:S01]  /*3dd0*/  MOV R86, R76 ;  /* 0x0000004c00567202 */ /* 0x000fe20000000f00 */
[----:B------:R-:W-:Y:S01]  /*3de0*/  I2F R43, R75 ;  /* 0x0000004b002b7306 */ /* 0x000fe20000201400 */
[----:B------:R-:W-:Y:S01]  /*3df0*/  MOV R68, R77 ;  /* 0x0000004d00447202 */ /* 0x000fe20000000f00 */
[----:B------:R-:W-:Y:S01]  /*3e00*/  @P4 FMUL R62, R62, 0.25 ;  /* 0x3e8000003e3e4820 */ /* 0x000fe20000400000 */
[----:B------:R-:W-:Y:S01]  /*3e10*/  MOV R91, R84 ;  /* 0x00000054005b7202 */ /* 0x000fe20000000f00 */
[----:B------:R-:W-:Y:S01]  /*3e20*/  FMUL R84, R44, R78 ;  /* 0x0000004e2c547220 */ /* 0x000fe20000400000 */
[----:B------:R-:W-:Y:S01]  /*3e30*/  LOP3.LUT R76, R7, 0xff800000, RZ, 0xc0, !PT ;  /* 0xff800000074c7812 */ /* 0x000fe200078ec0ff */
[----:B------:R-:W-:Y:S01]  /*3e40*/  @P4 FMUL R68, R68, 0.25 ;  /* 0x3e80000044444820 */ /* 0x000fe20000400000 */
[----:B------:R-:W-:Y:S01]  /*3e50*/  MOV R78, R46 ;  /* 0x0000002e004e7202 */ /* 0x000fe20000000f00 */
[----:B------:R-:W-:Y:S01]  /*3e60*/  @P4 FMUL R86, R86, 0.25 ;  /* 0x3e80000056564820 */ /* 0x000fe20000400000 */
[----:B------:R-:W0:Y:S01]  /*3e70*/  I2F R42, R76 ;  /* 0x0000004c002a7306 */ /* 0x000e220000201400 */
[----:B------:R-:W-:Y:S01]  /*3e80*/  @!P5 FMUL R62, R62, 16777216 ;  /* 0x4b8000003e3ed820 */ /* 0x000fe20000400000 */
[----:B------:R-:W-:Y:S01]  /*3e90*/  FSETP.GT.AND P4, PT, |R66|, 8.50705917302346158658e+37, PT ;  /* 0x7e8000004200780b */ /* 0x000fe20003f84200 */
[----:B------:R-:W-:Y:S01]  /*3ea0*/  @!P5 FMUL R68, R68, 16777216 ;  /* 0x4b8000004444d820 */ /* 0x000fe20000400000 */
[----:B------:R-:W-:Y:S01]  /*3eb0*/  FSEL R65, RZ, -23, P3 ;  /* 0xc1b80000ff417808 */ /* 0x000fe20001800000 */
[----:B------:R-:W-:Y:S01]  /*3ec0*/  @!P5 FMUL R86, R86, 16777216 ;  /* 0x4b8000005656d820 */ /* 0x000fe20000400000 */
[C---:B------:R-:W-:Y:S01]  /*3ed0*/  FSETP.GEU.AND P5, PT, R78.reuse, 1.175494350822287508e-38, PT ;  /* 0x008000004e00780b */ /* 0x040fe20003fae000 */
[----:B------:R-:W-:Y:S01]  /*3ee0*/  FMUL R7, R78, 8388608 ;  /* 0x4b0000004e077820 */ /* 0x000fe20000400000 */
[----:B------:R-:W-:Y:S01]  /*3ef0*/  MOV R130, R117 ;  /* 0x0000007500827202 */ /* 0x000fe20000000f00 */
[----:B------:R-:W-:Y:S01]  /*3f00*/  FMUL R77, R44, R83 ;  /* 0x000000532c4d7220 */ /* 0x000fe20000400000 */
[----:B------:R-:W-:Y:S01]  /*3f10*/  MOV R122, R74 ;  /* 0x0000004a007a7202 */ /* 0x000fe20000000f00 */
[----:B-1----:R-:W-:Y:S01]  /*3f20*/  FMUL R83, R45, R68 ;  /* 0x000000442d537220 */ /* 0x002fe20000400000 */
[----:B------:R-:W-:Y:S01]  /*3f30*/  FSEL R7, R7, R78, !P5 ;  /* 0x0000004e07077208 */ /* 0x000fe20006800000 */
[C---:B------:R-:W-:Y:S01]  /*3f40*/  FMUL R63, R116.reuse, 8388608 ;  /* 0x4b000000743f7820 */ /* 0x040fe20000400000 */
[----:B------:R-:W-:Y:S01]  /*3f50*/  FSEL R68, RZ, -23, P5 ;  /* 0xc1b80000ff447808 */ /* 0x000fe20002800000 */
[----:B------:R-:W-:Y:S01]  /*3f60*/  IMAD.MOV.U32 R117, RZ, RZ, R47 ;  /* 0x000000ffff757224 */ /* 0x000fe200078e002f */
[----:B------:R-:W-:Y:S01]  /*3f70*/  FSETP.GEU.AND P5, PT, R116, 1.175494350822287508e-38, PT ;  /* 0x008000007400780b */ /* 0x000fe20003fae000 */
[----:B0-----:R-:W-:Y:S01]  /*3f80*/  FFMA.FTZ R65, R42, 1.1920928955078125e-07, R65 ;  /* 0x340000002a417823 */ /* 0x001fe20000010041 */
[----:B------:R-:W-:Y:S01]  /*3f90*/  FSETP.GT.AND P0, PT, |R78|, 8.50705917302346158658e+37, PT ;  /* 0x7e8000004e00780b */ /* 0x000fe20003f04200 */
[----:B------:R-:W-:Y:S01]  /*3fa0*/  FMUL R42, R117, 8388608 ;  /* 0x4b000000752a7820 */ /* 0x000fe20000400000 */
[----:B------:R-:W-:Y:S01]  /*3fb0*/  FSEL R63, R63, R116, !P5 ;  /* 0x000000743f3f7208 */ /* 0x000fe20006800000 */
[----:B------:R-:W-:Y:S01]  /*3fc0*/  @P4 FMUL R87, R87, 0.25 ;  /* 0x3e80000057574820 */ /* 0x000fe20000400000 */
[----:B------:R-:W-:Y:S01]  /*3fd0*/  FSEL R46, RZ, -23, P5 ;  /* 0xc1b80000ff2e7808 */ /* 0x000fe20002800000 */
[----:B------:R-:W-:Y:S01]  /*3fe0*/  @P4 FMUL R88, R88, 0.25 ;  /* 0x3e80000058584820 */ /* 0x000fe20000400000 */
[----:B------:R-:W-:Y:S01]  /*3ff0*/  FSETP.GEU.AND P5, PT, |R66|, 1.175494350822287508e-38, PT ;  /* 0x008000004200780b */ /* 0x000fe20003fae200 */
[----:B------:R-:W-:Y:S01]  /*4000*/  @P4 FMUL R90, R90, 0.25 ;  /* 0x3e8000005a5a4820 */ /* 0x000fe20000400000 */
[C---:B------:R-:W-:Y:S01]  /*4010*/  FSETP.GEU.AND P3, PT, R117.reuse, 1.175494350822287508e-38, PT ;  /* 0x008000007500780b */ /* 0x040fe20003f6e000 */
[----:B------:R-:W-:Y:S01]  /*4020*/  @P4 FMUL R122, R122, 0.25 ;  /* 0x3e8000007a7a4820 */ /* 0x000fe20000400000 */
[----:B------:R-:W-:Y:S01]  /*4030*/  MOV R136, R89 ;  /* 0x0000005900887202 */ /* 0x000fe20000000f00 */
[----:B------:R-:W-:Y:S01]  /*4040*/  @P4 FMUL R66, R66, 0.25 ;  /* 0x3e80000042424820 */ /* 0x000fe20000400000 */
[----:B------:R-:W-:Y:S01]  /*4050*/  FSETP.GT.AND P4, PT, |R117|, 8.50705917302346158658e+37, PT ;  /* 0x7e8000007500780b */ /* 0x000fe20003f84200 */
[----:B------:R-:W-:Y:S01]  /*4060*/  FFMA.FTZ R64, R43, 1.1920928955078125e-07, R64 ;  /* 0x340000002b407823 */ /* 0x000fe20000010040 */
[----:B------:R-:W-:Y:S01]  /*4070*/  FSEL R42, R42, R117, !P3 ;  /* 0x000000752a2a7208 */ /* 0x000fe20005800000 */
[C---:B------:R-:W-:Y:S01]  /*4080*/  FMUL R43, R130.reuse, 8388608 ;  /* 0x4b000000822b7820 */ /* 0x040fe20000400000 */
[----:B------:R-:W-:Y:S01]  /*4090*/  FSEL R47, RZ, -23, P3 ;  /* 0xc1b80000ff2f7808 */ /* 0x000fe20001800000 */
[C---:B------:R-:W-:Y:S01]  /*40a0*/  FMUL R80, R45.reuse, R81 ;  /* 0x000000512d507220 */ /* 0x040fe20000400000 */
[----:B------:R-:W-:Y:S01]  /*40b0*/  FSETP.GEU.AND P3, PT, R130, 1.175494350822287508e-38, PT ;  /* 0x008000008200780b */ /* 0x000fe20003f6e000 */
[----:B------:R-:W-:Y:S01]  /*40c0*/  FMUL R81, R45, R62 ;  /* 0x0000003e2d517220 */ /* 0x000fe20000400000 */
[----:B------:R-:W-:Y:S01]  /*40d0*/  MOV R123, R73 ;  /* 0x00000049007b7202 */ /* 0x000fe20000000f00 */
[----:B------:R-:W-:Y:S01]  /*40e0*/  @!P5 FMUL R87, R87, 16777216 ;  /* 0x4b8000005757d820 */ /* 0x000fe20000400000 */
[----:B------:R-:W-:Y:S01]  /*40f0*/  MOV R89, R85 ;  /* 0x0000005500597202 */ /* 0x000fe20000000f00 */
[----:B------:R-:W-:Y:S01]  /*4100*/  @!P5 FMUL R88, R88, 16777216 ;  /* 0x4b8000005858d820 */ /* 0x000fe20000400000 */
[----:B------:R-:W-:Y:S01]  /*4110*/  FSEL R43, R43, R130, !P3 ;  /* 0x000000822b2b7208 */ /* 0x000fe20005800000 */
[----:B------:R-:W-:Y:S01]  /*4120*/  @!P5 FMUL R90, R90, 16777216 ;  /* 0x4b8000005a5ad820 */ /* 0x000fe20000400000 */
[----:B------:R-:W-:Y:S01]  /*4130*/  FSEL R62, RZ, -23, P3 ;  /* 0xc1b80000ff3e7808 */ /* 0x000fe20001800000 */
[----:B------:R-:W-:Y:S01]  /*4140*/  @!P5 FMUL R122, R122, 16777216 ;  /* 0x4b8000007a7ad820 */ /* 0x000fe20000400000 */
[----:B------:R-:W-:Y:S01]  /*4150*/  MOV R132, R67 ;  /* 0x0000004300847202 */ /* 0x000fe20000000f00 */
[----:B------:R-:W-:Y:S01]  /*4160*/  @!P5 FMUL R66, R66, 16777216 ;  /* 0x4b8000004242d820 */ /* 0x000fe20000400000 */
[----:B------:R-:W-:Y:S01]  /*4170*/  MOV R128, R70 ;  /* 0x0000004600807202 */ /* 0x000fe20000000f00 */
[----:B------:R-:W-:Y:S01]  /*4180*/  @P0 FMUL R89, R89, 0.25 ;  /* 0x3e80000059590820 */ /* 0x000fe20000400000 */
[----:B------:R-:W-:Y:S01]  /*4190*/  MOV R126, R71 ;  /* 0x00000047007e7202 */ /* 0x000fe20000000f00 */
[----:B------:R-:W-:Y:S01]  /*41a0*/  @P0 FMUL R91, R91, 0.25 ;  /* 0x3e8000005b5b0820 */ /* 0x000fe20000400000 */
[C---:B------:R-:W-:Y:S01]  /*41b0*/  FSETP.GEU.AND P3, PT, |R78|.reuse, 1.175494350822287508e-38, PT ;  /* 0x008000004e00780b */ /* 0x040fe20003f6e200 */
[----:B------:R-:W-:Y:S01]  /*41c0*/  @P0 FMUL R123, R123, 0.25 ;  /* 0x3e8000007b7b0820 */ /* 0x000fe20000400000 */
[----:B------:R-:W-:Y:S01]  /*41d0*/  FSETP.GEU.AND P5, PT, |R117|, 1.175494350822287508e-38, PT ;  /* 0x008000007500780b */ /* 0x000fe20003fae200 */
[----:B------:R-:W-:Y:S01]  /*41e0*/  @P0 FMUL R125, R125, 0.25 ;  /* 0x3e8000007d7d0820 */ /* 0x000fe20000400000 */
[----:B------:R-:W-:Y:S01]  /*41f0*/  MOV R139, R118 ;  /* 0x00000076008b7202 */ /* 0x000fe20000000f00 */
[----:B------:R-:W-:Y:S01]  /*4200*/  @P0 FMUL R78, R78, 0.25 ;  /* 0x3e8000004e4e0820 */ /* 0x000fe20000400000 */
[----:B------:R-:W-:Y:S01]  /*4210*/  FSETP.GT.AND P0, PT, |R116|, 8.50705917302346158658e+37, PT ;  /* 0x7e8000007400780b */ /* 0x000fe20003f04200 */
[----:B------:R-:W-:Y:S01]  /*4220*/  @P4 FMUL R126, R126, 0.25 ;  /* 0x3e8000007e7e4820 */ /* 0x000fe20000400000 */
[----:B------:R-:W-:Y:S01]  /*4230*/  IADD3 R67, R42, -0x3f3504f3, RZ ;  /* 0xc0cafb0d2a437810 */ /* 0x000fe20007ffe0ff */
[----:B------:R-:W-:Y:S01]  /*4240*/  @P4 FMUL R128, R128, 0.25 ;  /* 0x3e80000080804820 */ /* 0x000fe20000400000 */
[----:B------:R-:W-:Y:S01]  /*4250*/  IADD3 R44, R7, -0x3f3504f3, RZ ;  /* 0xc0cafb0d072c7810 */ /* 0x000fe20007ffe0ff */
[----:B------:R-:W-:Y:S01]  /*4260*/  @P4 FMUL R132, R132, 0.25 ;  /* 0x3e80000084844820 */ /* 0x000fe20000400000 */
[----:B------:R0:W1:Y:S01]  /*4270*/  MUFU.RCP R73, R66 ;  /* 0x0000004200497308 */ /* 0x0000620000001000 */
[----:B------:R-:W-:Y:S01]  /*4280*/  @P4 FMUL R134, R134, 0.25 ;  /* 0x3e80000086864820 */ /* 0x000fe20000400000 */
[----:B------:R-:W-:Y:S01]  /*4290*/  LOP3.LUT R67, R67, 0xff800000, RZ, 0xc0, !PT ;  /* 0xff80000043437812 */ /* 0x000fe200078ec0ff */
[----:B------:R-:W-:Y:S01]  /*42a0*/  @P4 FMUL R117, R117, 0.25 ;  /* 0x3e80000075754820 */ /* 0x000fe20000400000 */
[----:B------:R-:W-:Y:S01]  /*42b0*/  FSETP.GEU.AND P4, PT, |R116|, 1.175494350822287508e-38, PT ;  /* 0x008000007400780b */ /* 0x000fe20003f8e200 */
[----:B------:R-:W-:Y:S01]  /*42c0*/  @!P5 FMUL R126, R126, 16777216 ;  /* 0x4b8000007e7ed820 */ /* 0x000fe20000400000 */
[----:B------:R-:W-:Y:S01]  /*42d0*/  LOP3.LUT R74, R44, 0xff800000, RZ, 0xc0, !PT ;  /* 0xff8000002c4a7812 */ /* 0x000fe200078ec0ff */
[----:B------:R-:W-:Y:S01]  /*42e0*/  @!P5 FMUL R117, R117, 16777216 ;  /* 0x4b8000007575d820 */ /* 0x000fe20000400000 */
[----:B------:R-:W2:Y:S01]  /*42f0*/  I2F R72, R67 ;  /* 0x0000004300487306 */ /* 0x000ea20000201400 */
[----:B------:R-:W-:Y:S01]  /*4300*/  @!P5 FMUL R128, R128, 16777216 ;  /* 0x4b8000008080d820 */ /* 0x000fe20000400000 */
[----:B0-----:R-:W-:Y:S01]  /*4310*/  IADD3 R66, R43, -0x3f3504f3, RZ ;  /* 0xc0cafb0d2b427810 */ /* 0x001fe20007ffe0ff */
[----:B------:R-:W-:Y:S01]  /*4320*/  @!P5 FMUL R132, R132, 16777216 ;  /* 0x4b8000008484d820 */ /* 0x000fe20000400000 */
[----:B------:R-:W-:Y:S01]  /*4330*/  IADD3 R75, R60, -R75, RZ ;  /* 0x8000004b3c4b7210 */ /* 0x000fe20007ffe0ff */
[----:B------:R-:W-:Y:S01]  /*4340*/  @!P5 FMUL R134, R134, 16777216 ;  /* 0x4b8000008686d820 */ /* 0x000fe20000400000 */
[----:B------:R-:W-:Y:S01]  /*4350*/  FSETP.GT.AND P5, PT, |R139|, 8.50705917302346158658e+37, PT ;  /* 0x7e8000008b00780b */ /* 0x000fe20003fa4200 */
[----:B------:R-:W-:Y:S01]  /*4360*/  FMUL R86, R45, R86 ;  /* 0x000000562d567220 */ /* 0x000fe20000400000 */
[----:B------:R-:W-:Y:S01]  /*4370*/  IADD3 R45, R63, -0x3f3504f3, RZ ;  /* 0xc0cafb0d3f2d7810 */ /* 0x000fe20007ffe0ff */
[----:B------:R-:W-:Y:S01]  /*4380*/  @P0 FMUL R131, R131, 0.25 ;  /* 0x3e80000083830820 */ /* 0x000fe20000400000 */
[----:B------:R-:W-:Y:S01]  /*4390*/  LOP3.LUT R66, R66, 0xff800000, RZ, 0xc0, !PT ;  /* 0xff80000042427812 */ /* 0x000fe200078ec0ff */
[----:B------:R-:W-:Y:S01]  /*43a0*/  @P0 FMUL R133, R133, 0.25 ;  /* 0x3e80000085850820 */ /* 0x000fe20000400000 */
[----:B------:R-:W-:Y:S01]  /*43b0*/  LOP3.LUT R70, R45, 0xff800000, RZ, 0xc0, !PT ;  /* 0xff8000002d467812 */ /* 0x000fe200078ec0ff */
[----:B------:R-:W-:Y:S01]  /*43c0*/  @P0 FMUL R135, R135, 0.25 ;  /* 0x3e80000087870820 */ /* 0x000fe20000400000 */
[----:B------:R-:W-:Y:S01]  /*43d0*/  I2F R45, R66 ;  /* 0x00000042002d7306 */ /* 0x000fe20000201400 */
[----:B------:R-:W-:Y:S01]  /*43e0*/  @P0 FMUL R137, R137, 0.25 ;  /* 0x3e80000089890820 */ /* 0x000fe20000400000 */
[----:B------:R-:W-:Y:S01]  /*43f0*/  F2FP.BF16.PACK_AB R79, R79, R84 ;  /* 0x000000544f4f723e */ /* 0x000fe200000010ff */
[----:B------:R-:W-:Y:S01]  /*4400*/  @P0 FMUL R116, R116, 0.25 ;  /* 0x3e80000074740820 */ /* 0x000fe20000400000 */
[----:B------:R-:W-:Y:S01]  /*4410*/  FSETP.GT.AND P0, PT, |R130|, 8.50705917302346158658e+37, PT ;  /* 0x7e8000008200780b */ /* 0x000fe20003f04200 */
[----:B------:R-:W-:Y:S01]  /*4420*/  @!P4 FMUL R131, R131, 16777216 ;  /* 0x4b8000008383c820 */ /* 0x000fe20000400000 */
[----:B------:R-:W-:Y:S01]  /*4430*/  F2FP.BF16.PACK_AB R82, R77, R82 ;  /* 0x000000524d52723e */ /* 0x000fe200000010ff */
[----:B------:R-:W-:Y:S01]  /*4440*/  @!P4 FMUL R116, R116, 16777216 ;  /* 0x4b8000007474c820 */ /* 0x000fe20000400000 */
[----:B------:R0:W3:Y:S01]  /*4450*/  I2F R69, R70 ;  /* 0x0000004600457306 */ /* 0x0000e20000201400 */
[----:B------:R-:W-:Y:S01]  /*4460*/  @!P4 FMUL R133, R133, 16777216 ;  /* 0x4b8000008585c820 */ /* 0x000fe20000400000 */
[----:B------:R-:W-:Y:S01]  /*4470*/  F2FP.BF16.PACK_AB R81, R81, R86 ;  /* 0x000000565151723e */ /* 0x000fe200000010ff */
[----:B------:R-:W-:Y:S01]  /*4480*/  @!P4 FMUL R135, R135, 16777216 ;  /* 0x4b8000008787c820 */ /* 0x000fe20000400000 */
[----:B------:R-:W-:Y:S01]  /*4490*/  F2FP.BF16.PACK_AB R80, R80, R83 ;  /* 0x000000535050723e */ /* 0x000fe200000010ff */
[----:B------:R-:W-:Y:S01]  /*44a0*/  @!P4 FMUL R137, R137, 16777216 ;  /* 0x4b8000008989c820 */ /* 0x000fe20000400000 */
[----:B------:R-:W-:Y:S01]  /*44b0*/  FSETP.GEU.AND P4, PT, |R139|, 1.175494350822287508e-38, PT ;  /* 0x008000008b00780b */ /* 0x000fe20003f8e200 */
[----:B------:R-:W-:Y:S01]  /*44c0*/  @!P3 FMUL R78, R78, 16777216 ;  /* 0x4b8000004e4eb820 */ /* 0x000fe20000400000 */
[----:B------:R-:W-:Y:S01]  /*44d0*/  MUFU.RCP R117, R117 ;  /* 0x0000007500757308 */ /* 0x000fe20000001000 */
[----:B------:R-:W-:Y:S01]  /*44e0*/  @!P3 FMUL R89, R89, 16777216 ;  /* 0x4b8000005959b820 */ /* 0x000fe20000400000 */
[----:B0-----:R-:W-:Y:S01]  /*44f0*/  IADD3 R70, R63, -R70, RZ ;  /* 0x800000463f467210 */ /* 0x001fe20007ffe0ff */
[----:B------:R-:W-:Y:S01]  /*4500*/  @!P3 FMUL R91, R91, 16777216 ;  /* 0x4b8000005b5bb820 */ /* 0x000fe20000400000 */
[----:B------:R-:W-:Y:S01]  /*4510*/  LOP3.LUT R83, R5, 0x44, RZ, 0x3c, !PT ;  /* 0x0000004405537812 */ /* 0x000fe200078e3cff */
[----:B------:R-:W-:Y:S01]  /*4520*/  @!P3 FMUL R123, R123, 16777216 ;  /* 0x4b8000007b7bb820 */ /* 0x000fe20000400000 */
[----:B------:R-:W-:Y:S01]  /*4530*/  IADD3 R67, R42, -R67, RZ ;  /* 0x800000432a437210 */ /* 0x000fe20007ffe0ff */
[----:B------:R-:W-:Y:S01]  /*4540*/  @!P3 FMUL R125, R125, 16777216 ;  /* 0x4b8000007d7db820 */ /* 0x000fe20000400000 */
[C---:B------:R-:W-:Y:S01]  /*4550*/  FSETP.GEU.AND P3, PT, R139.reuse, 1.175494350822287508e-38, PT ;  /* 0x008000008b00780b */ /* 0x040fe20003f6e000 */
[----:B------:R-:W-:Y:S01]  /*4560*/  FMUL R44, R139, 8388608 ;  /* 0x4b0000008b2c7820 */ /* 0x000fe20000400000 */
[----:B------:R-:W0:Y:S01]  /*4570*/  MUFU.RCP R78, R78 ;  /* 0x0000004e004e7308 */ /* 0x000e220000001000 */
[----:B------:R-:W-:Y:S01]  /*4580*/  @P5 FMUL R136, R136, 0.25 ;  /* 0x3e80000088885820 */ /* 0x000fe20000400000 */
[----:B------:R-:W-:Y:S01]  /*4590*/  IADD3 R66, R43, -R66, RZ ;  /* 0x800000422b427210 */ /* 0x000fe20007ffe0ff */
[----:B------:R-:W-:Y:S01]  /*45a0*/  @P5 FMUL R142, R142, 0.25 ;  /* 0x3e8000008e8e5820 */ /* 0x000fe20000400000 */
[----:B------:R-:W-:Y:S01]  /*45b0*/  FSEL R44, R44, R139, !P3 ;  /* 0x0000008b2c2c7208 */ /* 0x000fe20005800000 */
[----:B------:R-:W-:Y:S01]  /*45c0*/  @P5 FMUL R148, R148, 0.25 ;  /* 0x3e80000094945820 */ /* 0x000fe20000400000 */
[----:B------:R-:W-:Y:S01]  /*45d0*/  LOP3.LUT R3, R3, 0x70, RZ, 0xc0, !PT ;  /* 0x0000007003037812 */ /* 0x000fe200078ec0ff */
[----:B------:R-:W-:Y:S01]  /*45e0*/  @P5 FMUL R150, R150, 0.25 ;  /* 0x3e80000096965820 */ /* 0x000fe20000400000 */
[----:B------:R4:W5:Y:S01]  /*45f0*/  I2F R71, R74 ;  /* 0x0000004a00477306 */ /* 0x0009620000201400 */
[----:B------:R-:W-:Y:S01]  /*4600*/  @P5 FMUL R139, R139, 0.25 ;  /* 0x3e8000008b8b5820 */ /* 0x000fe20000400000 */
[----:B------:R-:W-:Y:S01]  /*4610*/  FSETP.GEU.AND P5, PT, |R130|, 1.175494350822287508e-38, PT ;  /* 0x008000008200780b */ /* 0x000fe20003fae200 */
[----:B-1----:R-:W-:-:S02]  /*4620*/  FMUL R85, R73, R87 ;  /* 0x0000005749557220 */ /* 0x002fc40000400000 */
[----:B------:R-:W-:Y:S02]  /*4630*/  @!P4 FMUL R139, R139, 16777216 ;  /* 0x4b8000008b8bc820 */ /* 0x000fe40000400000 */
[C---:B------:R-:W-:Y:S01]  /*4640*/  FMUL R87, R73.reuse, R88 ;  /* 0x0000005849577220 */ /* 0x040fe20000400000 */
[----:B------:R1:W5:Y:S01]  /*4650*/  MUFU.RCP R124, R116 ;  /* 0x00000074007c7308 */ /* 0x0003620000001000 */
[----:B------:R-:W-:Y:S01]  /*4660*/  FMUL R90, R73, R90 ;  /* 0x0000005a495a7220 */ /* 0x000fe20000400000 */
[----:B----4-:R-:W-:Y:S01]  /*4670*/  IADD3 R74, R7, -R74, RZ ;  /* 0x8000004a074a7210 */ /* 0x010fe20007ffe0ff */
[----:B------:R-:W-:Y:S02]  /*4680*/  @P0 FMUL R130, R130, 0.25 ;  /* 0x3e80000082820820 */ /* 0x000fe40000400000 */
[----:B--2---:R-:W-:Y:S01]  /*4690*/  FFMA.FTZ R47, R72, 1.1920928955078125e-07, R47 ;  /* 0x34000000482f7823 */ /* 0x004fe2000001002f */
[----:B------:R-:W-:Y:S01]  /*46a0*/  F2FP.BF16.PACK_AB R85, R85, R90 ;  /* 0x0000005a5555723e */ /* 0x000fe200000010ff */
[----:B---3--:R-:W-:Y:S01]  /*46b0*/  FFMA.FTZ R72, R69, 1.1920928955078125e-07, R46 ;  /* 0x3400000045487823 */ /* 0x008fe2000001002e */
[----:B------:R-:W-:Y:S01]  /*46c0*/  IADD3 R69, R2, -0x3f3504f3, RZ ;  /* 0xc0cafb0d02457810 */ /* 0x000fe20007ffe0ff */
[----:B-1----:R-:W-:Y:S01]  /*46d0*/  FMUL R116, R73, R122 ;  /* 0x0000007a49747220 */ /* 0x002fe20000400000 */
[----:B------:R-:W-:Y:S01]  /*46e0*/  FSEL R46, RZ, -23, P3 ;  /* 0xc1b80000ff2e7808 */ /* 0x000fe20001800000 */
[----:B------:R-:W1:Y:S01]  /*46f0*/  MUFU.RCP R73, R139 ;  /* 0x0000008b00497308 */ /* 0x000e620000001000 */
[----:B------:R-:W-:Y:S01]  /*4700*/  @!P5 FMUL R130, R130, 16777216 ;  /* 0x4b8000008282d820 */ /* 0x000fe20000400000 */
[----:B------:R-:W-:Y:S01]  /*4710*/  LOP3.LUT R69, R69, 0xff800000, RZ, 0xc0, !PT ;  /* 0xff80000045457812 */ /* 0x000fe200078ec0ff */
[----:B0-----:R-:W-:Y:S01]  /*4720*/  FMUL R88, R78, R89 ;  /* 0x000000594e587220 */ /* 0x001fe20000400000 */
[----:B------:R-:W-:Y:S01]  /*4730*/  F2FP.BF16.PACK_AB R87, R87, R116 ;  /* 0x000000745757723e */ /* 0x000fe200000010ff */
[----:B------:R-:W-:Y:S01]  /*4740*/  FFMA.FTZ R62, R45, 1.1920928955078125e-07, R62 ;  /* 0x340000002d3e7823 */ /* 0x000fe2000001003e */
[----:B------:R-:W-:Y:S01]  /*4750*/  IADD3 R45, R44, -0x3f3504f3, RZ ;  /* 0xc0cafb0d2c2d7810 */ /* 0x000fe20007ffe0ff */
[C---:B------:R-:W-:Y:S01]  /*4760*/  FMUL R89, R78.reuse, R91 ;  /* 0x0000005b4e597220 */ /* 0x040fe20000400000 */
[----:B------:R-:W0:Y:S01]  /*4770*/  MUFU.RCP R129, R130 ;  /* 0x0000008200817308 */ /* 0x000e220000001000 */
[C---:B------:R-:W-:Y:S01]  /*4780*/  FMUL R91, R78.reuse, R123 ;  /* 0x0000007b4e5b7220 */ /* 0x040fe20000400000 */
[----:B------:R-:W-:Y:S01]  /*4790*/  ISETP.GE.U32.AND P3, PT, R61, 0x7f800000, PT ;  /* 0x7f8000003d00780c */ /* 0x000fe20003f66070 */
[----:B------:R-:W-:-:S02]  /*47a0*/  FMUL R118, R78, R125 ;  /* 0x0000007d4e767220 */ /* 0x000fc40000400000 */
[----:B------:R-:W-:Y:S01]  /*47b0*/  @!P4 FMUL R136, R136, 16777216 ;  /* 0x4b8000008888c820 */ /* 0x000fe20000400000 */
[----:B------:R-:W-:Y:S01]  /*47c0*/  F2FP.BF16.PACK_AB R88, R88, R91 ;  /* 0x0000005b5858723e */ /* 0x000fe200000010ff */
[----:B-----5:R-:W-:Y:S01]  /*47d0*/  FFMA.FTZ R68, R71, 1.1920928955078125e-07, R68 ;  /* 0x3400000047447823 */ /* 0x020fe20000010044 */
[----:B------:R2:W3:Y:S01]  /*47e0*/  I2F R78, R69 ;  /* 0x00000045004e7306 */ /* 0x0004e20000201400 */
[----:B------:R-:W-:Y:S01]  /*47f0*/  FMUL R122, R117, R126 ;  /* 0x0000007e757a7220 */ /* 0x000fe20000400000 */
[----:B------:R-:W-:Y:S01]  /*4800*/  LOP3.LUT R71, R45, 0xff800000, RZ, 0xc0, !PT ;  /* 0xff8000002d477812 */ /* 0x000fe200078ec0ff */
[----:B------:R-:W-:Y:S01]  /*4810*/  @!P4 FMUL R142, R142, 16777216 ;  /* 0x4b8000008e8ec820 */ /* 0x000fe20000400000 */
[----:B------:R-:W-:Y:S01]  /*4820*/  FSEL R45, RZ, -23, P1 ;  /* 0xc1b80000ff2d7808 */ /* 0x000fe20000800000 */
[----:B------:R-:W-:Y:S01]  /*4830*/  @!P4 FMUL R148, R148, 16777216 ;  /* 0x4b8000009494c820 */ /* 0x000fe20000400000 */
[----:B------:R-:W-:Y:S01]  /*4840*/  F2FP.BF16.PACK_AB R118, R89, R118 ;  /* 0x000000765976723e */ /* 0x000fe200000010ff */
[----:B------:R-:W-:Y:S01]  /*4850*/  @!P4 FMUL R150, R150, 16777216 ;  /* 0x4b8000009696c820 */ /* 0x000fe20000400000 */
[----:B------:R-:W-:Y:S01]  /*4860*/  STS [R5+0x180], R88 ;  /* 0x0001805805007388 */ /* 0x000fe20000000800 */
[C---:B------:R-:W-:Y:S01]  /*4870*/  FMUL R123, R117.reuse, R128 ;  /* 0x00000080757b7220 */ /* 0x040fe20000400000 */
[----:B------:R-:W-:Y:S01]  /*4880*/  ISETP.GE.U32.AND P1, PT, R60, 0x7f800000, PT ;  /* 0x7f8000003c00780c */ /* 0x000fe20003f26070 */
[C---:B------:R-:W-:Y:S01]  /*4890*/  FMUL R127, R117.reuse, R132 ;  /* 0x00000084757f7220 */ /* 0x040fe20000400000 */
[----:B------:R-:W-:Y:S01]  /*48a0*/  STS [R5+0x80], R118 ;  /* 0x0000807605007388 */ /* 0x000fe20000000800 */
[----:B------:R-:W-:Y:S01]  /*48b0*/  FMUL R126, R117, R134 ;  /* 0x00000086757e7220 */ /* 0x000fe20000400000 */
[----:B------:R-:W-:Y:S01]  /*48c0*/  ISETP.GE.U32.AND P4, PT, R7, 0x7f800000, PT ;  /* 0x7f8000000700780c */ /* 0x000fe20003f86070 */
[----:B------:R-:W-:Y:S01]  /*48d0*/  FMUL R117, R124, R131 ;  /* 0x000000837c757220 */ /* 0x000fe20000400000 */
[----:B--2---:R-:W-:Y:S01]  /*48e0*/  IADD3 R69, R2, -R69, RZ ;  /* 0x8000004502457210 */ /* 0x004fe20007ffe0ff */
[C---:B------:R-:W-:Y:S01]  /*48f0*/  FMUL R125, R124.reuse, R133 ;  /* 0x000000857c7d7220 */ /* 0x040fe20000400000 */
[----:B------:R-:W-:Y:S01]  /*4900*/  F2FP.BF16.PACK_AB R123, R123, R126 ;  /* 0x0000007e7b7b723e */ /* 0x000fe200000010ff */
[----:B------:R-:W-:Y:S01]  /*4910*/  FMUL R128, R124, R135 ;  /* 0x000000877c807220 */ /* 0x000fe20000400000 */
[----:B------:R-:W-:Y:S01]  /*4920*/  F2FP.BF16.PACK_AB R122, R122, R127 ;  /* 0x0000007f7a7a723e */ /* 0x000fe200000010ff */
[----:B------:R-:W-:-:S02]  /*4930*/  FMUL R124, R124, R137 ;  /* 0x000000897c7c7220 */ /* 0x000fc40000400000 */
[----:B-1----:R-:W-:Y:S01]  /*4940*/  FMUL R132, R73, R136 ;  /* 0x0000008849847220 */ /* 0x002fe20000400000 */
[----:B------:R-:W-:Y:S01]  /*4950*/  F2FP.BF16.PACK_AB R117, R117, R128 ;  /* 0x000000807575723e */ /* 0x000fe200000010ff */
[----:B------:R-:W-:Y:S01]  /*4960*/  @P0 FMUL R138, R138, 0.25 ;  /* 0x3e8000008a8a0820 */ /* 0x000fe20000400000 */
[----:B------:R-:W-:Y:S01]  /*4970*/  F2FP.BF16.PACK_AB R124, R125, R124 ;  /* 0x0000007c7d7c723e */ /* 0x000fe200000010ff */
[----:B------:R-:W-:Y:S02]  /*4980*/  @P0 FMUL R140, R140, 0.25 ;  /* 0x3e8000008c8c0820 */ /* 0x000fe40000400000 */
[----:B------:R-:W-:Y:S02]  /*4990*/  @P0 FMUL R144, R144, 0.25 ;  /* 0x3e80000090900820 */ /* 0x000fe40000400000 */
[----:B------:R-:W-:Y:S01]  /*49a0*/  @P0 FMUL R146, R146, 0.25 ;  /* 0x3e80000092920820 */ /* 0x000fe20000400000 */
[----:B------:R-:W-:Y:S01]  /*49b0*/  FSETP.NEU.AND P0, PT, R60, RZ, PT ;  /* 0x000000ff3c00720b */ /* 0x000fe20003f0d000 */
[----:B------:R-:W-:-:S02]  /*49c0*/  FMUL R133, R73, R142 ;  /* 0x0000008e49857220 */ /* 0x000fc40000400000 */
[C---:B------:R-:W-:Y:S02]  /*49d0*/  FMUL R137, R73.reuse, R148 ;  /* 0x0000009449897220 */ /* 0x040fe40000400000 */
[----:B------:R-:W-:Y:S02]  /*49e0*/  FMUL R136, R73, R150 ;  /* 0x0000009649887220 */ /* 0x000fe40000400000 */
[----:B------:R1:W2:Y:S01]  /*49f0*/  I2F R73, R71 ;  /* 0x0000004700497306 */ /* 0x0002a20000201400 */
[----:B------:R-:W-:Y:S01]  /*4a00*/  @!P5 FMUL R138, R138, 16777216 ;  /* 0x4b8000008a8ad820 */ /* 0x000fe20000400000 */
[----:B------:R-:W-:Y:S01]  /*4a10*/  F2FP.BF16.PACK_AB R132, R132, R137 ;  /* 0x000000898484723e */ /* 0x000fe200000010ff */
[----:B------:R-:W-:Y:S01]  /*4a20*/  @!P5 FMUL R140, R140, 16777216 ;  /* 0x4b8000008c8cd820 */ /* 0x000fe20000400000 */
[----:B------:R-:W-:Y:S01]  /*4a30*/  F2FP.BF16.PACK_AB R136, R133, R136 ;  /* 0x000000888588723e */ /* 0x000fe200000010ff */
[----:B------:R-:W-:Y:S02]  /*4a40*/  @!P5 FMUL R144, R144, 16777216 ;  /* 0x4b8000009090d820 */ /* 0x000fe40000400000 */
[----:B------:R-:W-:Y:S01]  /*4a50*/  @!P5 FMUL R146, R146, 16777216 ;  /* 0x4b8000009292d820 */ /* 0x000fe20000400000 */
[----:B------:R-:W-:Y:S01]  /*4a60*/  STS [R5+0x100], R132 ;  /* 0x0001008405007388 */ /* 0x000fe20000000800 */
[----:B0-----:R-:W-:Y:S01]  /*4a70*/  FMUL R130, R129, R138 ;  /* 0x0000008a81827220 */ /* 0x001fe20000400000 */
[----:B------:R-:W-:Y:S01]  /*4a80*/  ISETP.GE.U32.AND P5, PT, R63, 0x7f800000, PT ;  /* 0x7f8000003f00780c */ /* 0x000fe20003fa6070 */
[C---:B------:R-:W-:Y:S01]  /*4a90*/  FMUL R131, R129.reuse, R140 ;  /* 0x0000008c81837220 */ /* 0x040fe20000400000 */
[----:B------:R0:W-:Y:S01]  /*4aa0*/  STS [R5], R136 ;  /* 0x0000008805007388 */ /* 0x0001e20000000800 */
[C---:B------:R-:W-:Y:S01]  /*4ab0*/  FMUL R135, R129.reuse, R144 ;  /* 0x0000009081877220 */ /* 0x040fe20000400000 */
[----:B-1----:R-:W-:Y:S01]  /*4ac0*/  IADD3 R71, R44, -R71, RZ ;  /* 0x800000472c477210 */ /* 0x002fe20007ffe0ff */
[----:B------:R-:W-:-:S02]  /*4ad0*/  FMUL R134, R129, R146 ;  /* 0x0000009281867220 */ /* 0x000fc40000400000 */
[----:B---3--:R-:W-:Y:S01]  /*4ae0*/  FFMA.FTZ R45, R78, 1.1920928955078125e-07, R45 ;  /* 0x340000004e2d7823 */ /* 0x008fe2000001002d */
[----:B------:R-:W-:Y:S01]  /*4af0*/  F2FP.BF16.PACK_AB R130, R130, R135 ;  /* 0x000000878282723e */ /* 0x000fe200000010ff */
[----:B------:R-:W-:Y:S01]  /*4b00*/  IMAD.MOV.U32 R84, RZ, RZ, 0x3dc6b27f ;  /* 0x3dc6b27fff547424 */ /* 0x000fe200078e00ff */
[----:B------:R-:W-:Y:S01]  /*4b10*/  F2FP.BF16.PACK_AB R131, R131, R134 ;  /* 0x000000868383723e */ /* 0x000fe200000010ff */
[----:B------:R-:W-:Y:S01]  /*4b20*/  FADD R77, R75, -1 ;  /* 0xbf8000004b4d7421 */ /* 0x000fe20000000000 */
[----:B------:R-:W-:Y:S01]  /*4b30*/  LOP3.LUT R78, R5, 0x40, RZ, 0x3c, !PT ;  /* 0x00000040054e7812 */ /* 0x000fe200078e3cff */
[----:B--2---:R-:W-:Y:S01]  /*4b40*/  FFMA.FTZ R46, R73, 1.1920928955078125e-07, R46 ;  /* 0x34000000492e7823 */ /* 0x004fe2000001002e */
[----:B------:R-:W-:Y:S01]  /*4b50*/  LOP3.LUT R73, R5, 0x4, RZ, 0x3c, !PT ;  /* 0x0000000405497812 */ /* 0x000fe200078e3cff */
[----:B------:R-:W-:Y:S02]  /*4b60*/  FADD R74, R74, -1 ;  /* 0xbf8000004a4a7421 */ /* 0x000fe40000000000 */
[----:B------:R-:W-:Y:S01]  /*4b70*/  STS [R78+0x1000], R131 ;  /* 0x001000834e007388 */ /* 0x000fe20000000800 */
[----:B------:R-:W-:-:S02]  /*4b80*/  IMAD.IADD R76, R61, 0x1, -R76 ;  /* 0x000000013d4c7824 */ /* 0x000fc400078e0a4c */
[----:B------:R-:W-:Y:S01]  /*4b90*/  FADD R70, R70, -1 ;  /* 0xbf80000046467421 */ /* 0x000fe20000000000 */
[----:B------:R-:W-:Y:S01]  /*4ba0*/  STS [R78+0x1100], R130 ;  /* 0x001100824e007388 */ /* 0x000fe20000000800 */
[----:B------:R-:W-:Y:S02]  /*4bb0*/  FADD R76, R76, -1 ;  /* 0xbf8000004c4c7421 */ /* 0x000fe40000000000 */
[-C--:B0-----:R-:W-:Y:S01]  /*4bc0*/  FFMA.FTZ R5, R70, R84.reuse, -0.16845393180847167969 ;  /* 0xbe2c7f3046057423 */ /* 0x081fe20000010054 */
[----:B------:R-:W-:Y:S01]  /*4bd0*/  STS [R78+0x1080], R87 ;  /* 0x001080574e007388 */ /* 0x000fe20000000800 */
[----:B------:R-:W-:Y:S02]  /*4be0*/  FFMA.FTZ R75, R76, R84, -0.16845393180847167969 ;  /* 0xbe2c7f304c4b7423 */ /* 0x000fe40000010054 */
[----:B------:R-:W-:Y:S01]  /*4bf0*/  FFMA.FTZ R5, R70, R5, 0.1716887056827545166 ;  /* 0x3e2fcf2a46057423 */ /* 0x000fe20000010005 */
[----:B------:R0:W-:Y:S01]  /*4c00*/  STS [R78+0x1180], R85 ;  /* 0x001180554e007388 */ /* 0x0001e20000000800 */
[----:B------:R-:W-:-:S02]  /*4c10*/  FFMA.FTZ R75, R76, R75, 0.1716887056827545166 ;  /* 0x3e2fcf2a4c4b7423 */ /* 0x000fc4000001004b */
[----:B------:R-:W-:Y:S01]  /*4c20*/  FFMA.FTZ R5, R70, R5, -0.17900948226451873779 ;  /* 0xbe374e4346057423 */ /* 0x000fe20000010005 */
[----:B------:R-:W-:Y:S01]  /*4c30*/  STS [R73+0x2000], R124 ;  /* 0x0020007c49007388 */ /* 0x000fe20000000800 */
[----:B------:R-:W-:Y:S02]  /*4c40*/  FFMA.FTZ R75, R76, R75, -0.17900948226451873779 ;  /* 0xbe374e434c4b7423 */ /* 0x000fe4000001004b */
[----:B------:R-:W-:Y:S01]  /*4c50*/  FFMA.FTZ R5, R70, R5, 0.20512372255325317383 ;  /* 0x3e520bf446057423 */ /* 0x000fe20000010005 */
[----:B------:R-:W-:Y:S01]  /*4c60*/  STS [R73+0x2100], R117 ;  /* 0x0021007549007388 */ /* 0x000fe20000000800 */
[----:B------:R-:W-:Y:S02]  /*4c70*/  FFMA.FTZ R75, R76, R75, 0.20512372255325317383 ;  /* 0x3e520bf44c4b7423 */ /* 0x000fe4000001004b */
[----:B0-----:R-:W-:Y:S01]  /*4c80*/  FFMA.FTZ R78, R77, R84, -0.16845393180847167969 ;  /* 0xbe2c7f304d4e7423 */ /* 0x001fe20000010054 */
[----:B------:R-:W-:Y:S01]  /*4c90*/  STS [R73+0x2080], R81 ;  /* 0x0020805149007388 */ /* 0x000fe20000000800 */
[----:B------:R-:W-:-:S02]  /*4ca0*/  FFMA.FTZ R5, R70, R5, -0.24046532809734344482 ;  /* 0xbe763c8b46057423 */ /* 0x000fc40000010005 */
[C---:B------:R-:W-:Y:S01]  /*4cb0*/  FFMA.FTZ R78, R77.reuse, R78, 0.1716887056827545166 ;  /* 0x3e2fcf2a4d4e7423 */ /* 0x040fe2000001004e */
[----:B------:R0:W-:Y:S01]  /*4cc0*/  STS [R73+0x2180], R80 ;  /* 0x0021805049007388 */ /* 0x0001e20000000800 */
[----:B------:R-:W-:Y:S02]  /*4cd0*/  FFMA.FTZ R75, R76, R75, -0.24046532809734344482 ;  /* 0xbe763c8b4c4b7423 */ /* 0x000fe4000001004b */
[C---:B------:R-:W-:Y:S01]  /*4ce0*/  FFMA.FTZ R78, R77.reuse, R78, -0.17900948226451873779 ;  /* 0xbe374e434d4e7423 */ /* 0x040fe2000001004e */
[----:B------:R-:W-:Y:S01]  /*4cf0*/  STS [R83+0x3000], R123 ;  /* 0x0030007b53007388 */ /* 0x000fe20000000800 */
[----:B------:R-:W-:Y:S02]  /*4d00*/  FFMA.FTZ R5, R70, R5, 0.28857114911079406738 ;  /* 0x3e93bf9946057423 */ /* 0x000fe40000010005 */
[----:B------:R-:W-:Y:S01]  /*4d10*/  FFMA.FTZ R78, R77, R78, 0.20512372255325317383 ;  /* 0x3e520bf44d4e7423 */ /* 0x000fe2000001004e */
[----:B------:R-:W-:Y:S01]  /*4d20*/  STS [R83+0x3100], R122 ;  /* 0x0031007a53007388 */ /* 0x000fe20000000800 */
[----:B------:R-:W-:-:S02]  /*4d30*/  FFMA.FTZ R75, R76, R75, 0.28857114911079406738 ;  /* 0x3e93bf994c4b7423 */ /* 0x000fc4000001004b */
[C---:B0-----:R-:W-:Y:S01]  /*4d40*/  FFMA.FTZ R73, R74.reuse, R84, -0.16845393180847167969 ;  /* 0xbe2c7f304a497423 */ /* 0x041fe20000010054 */
[----:B------:R-:W-:Y:S01]  /*4d50*/  STS [R83+0x3080], R79 ;  /* 0x0030804f53007388 */ /* 0x000fe20000000800 */
[C---:B------:R-:W-:Y:S02]  /*4d60*/  FFMA.FTZ R78, R77.reuse, R78, -0.24046532809734344482 ;  /* 0xbe763c8b4d4e7423 */ /* 0x040fe4000001004e */
[C---:B------:R-:W-:Y:S01]  /*4d70*/  FFMA.FTZ R73, R74.reuse, R73, 0.1716887056827545166 ;  /* 0x3e2fcf2a4a497423 */ /* 0x040fe20000010049 */
[----:B------:R-:W-:Y:S01]  /*4d80*/  STS [R83+0x3180], R82 ;  /* 0x0031805253007388 */ /* 0x000fe20000000800 */
[C---:B------:R-:W-:Y:S02]  /*4d90*/  FFMA.FTZ R78, R77.reuse, R78, 0.28857114911079406738 ;  /* 0x3e93bf994d4e7423 */ /* 0x040fe4000001004e */
[----:B------:R-:W-:Y:S01]  /*4da0*/  FFMA.FTZ R73, R74, R73, -0.17900948226451873779 ;  /* 0xbe374e434a497423 */ /* 0x000fe20000010049 */
[----:B------:R-:W-:Y:S01]  /*4db0*/  BAR.SYNC.DEFER_BLOCKING 0x0 ;  /* 0x0000000000007b1d */ /* 0x000fe20000010000 */
[----:B------:R-:W-:-:S02]  /*4dc0*/  FFMA.FTZ R78, R77, R78, -0.36067417263984680176 ;  /* 0xbeb8aa494d4e7423 */ /* 0x000fc4000001004e */
[C---:B------:R-:W-:Y:S02]  /*4dd0*/  FFMA.FTZ R73, R74.reuse, R73, 0.20512372255325317383 ;  /* 0x3e520bf44a497423 */ /* 0x040fe40000010049 */
[C---:B------:R-:W-:Y:S02]  /*4de0*/  FFMA.FTZ R78, R77.reuse, R78, 0.48089820146560668945 ;  /* 0x3ef6384a4d4e7423 */ /* 0x040fe4000001004e */
[C---:B------:R-:W-:Y:S02]  /*4df0*/  FFMA.FTZ R73, R74.reuse, R73, -0.24046532809734344482 ;  /* 0xbe763c8b4a497423 */ /* 0x040fe40000010049 */
[C---:B------:R-:W-:Y:S02]  /*4e00*/  FFMA.FTZ R78, R77.reuse, R78, -0.72134751081466674805 ;  /* 0xbf38aa3b4d4e7423 */ /* 0x040fe4000001004e */
[----:B------:R-:W-:Y:S02]  /*4e10*/  FFMA.FTZ R73, R74, R73, 0.28857114911079406738 ;  /* 0x3e93bf994a497423 */ /* 0x000fe40000010049 */
[----:B------:R-:W-:-:S02]  /*4e20*/  FMUL R78, R77, R78 ;  /* 0x0000004e4d4e7220 */ /* 0x000fc40000400000 */
[----:B------:R-:W-:Y:S02]  /*4e30*/  FFMA.FTZ R73, R74, R73, -0.36067417263984680176 ;  /* 0xbeb8aa494a497423 */ /* 0x000fe40000010049 */
[----:B------:R-:W-:Y:S02]  /*4e40*/  FFMA.FTZ R5, R70, R5, -0.36067417263984680176 ;  /* 0xbeb8aa4946057423 */ /* 0x000fe40000010005 */
[----:B------:R-:W-:Y:S02]  /*4e50*/  FFMA.FTZ R73, R74, R73, 0.48089820146560668945 ;  /* 0x3ef6384a4a497423 */ /* 0x000fe40000010049 */
[----:B------:R-:W-:Y:S02]  /*4e60*/  FFMA.FTZ R75, R76, R75, -0.36067417263984680176 ;  /* 0xbeb8aa494c4b7423 */ /* 0x000fe4000001004b */
[----:B------:R-:W-:Y:S01]  /*4e70*/  FFMA.FTZ R73, R74, R73, -0.72134751081466674805 ;  /* 0xbf38aa3b4a497423 */ /* 0x000fe20000010049 */
[----:B------:R-:W-:Y:S01]  /*4e80*/  LDS R79, [R4+0x800] ;  /* 0x00080000044f7984 */ /* 0x000fe20000000800 */
[----:B------:R-:W-:-:S02]  /*4e90*/  FMUL R78, R77, R78 ;  /* 0x0000004e4d4e7220 */ /* 0x000fc40000400000 */
[----:B------:R-:W-:Y:S02]  /*4ea0*/  FFMA.FTZ R5, R70, R5, 0.48089820146560668945 ;  /* 0x3ef6384a46057423 */ /* 0x000fe40000010005 */
[----:B------:R-:W-:Y:S02]  /*4eb0*/  FFMA.FTZ R75, R76, R75, 0.48089820146560668945 ;  /* 0x3ef6384a4c4b7423 */ /* 0x000fe4000001004b */
[----:B------:R-:W-:Y:S02]  /*4ec0*/  FMUL R73, R74, R73 ;  /* 0x000000494a497220 */ /* 0x000fe40000400000 */
[----:B------:R-:W-:Y:S02]  /*4ed0*/  FFMA.FTZ R77, R77, 1.4426950216293334961, R78 ;  /* 0x3fb8aa3b4d4d7823 */ /* 0x000fe4000001004e */
[----:B------:R-:W-:Y:S02]  /*4ee0*/  FFMA.FTZ R5, R70, R5, -0.72134751081466674805 ;  /* 0xbf38aa3b46057423 */ /* 0x000fe40000010005 */
[----:B------:R-:W-:-:S02]  /*4ef0*/  FADD R67, R67, -1 ;  /* 0xbf80000043437421 */ /* 0x000fc40000000000 */
[----:B------:R-:W-:Y:S02]  /*4f00*/  FFMA.FTZ R75, R76, R75, -0.72134751081466674805 ;  /* 0xbf38aa3b4c4b7423 */ /* 0x000fe4000001004b */
[----:B------:R-:W-:Y:S02]  /*4f10*/  FMUL R73, R74, R73 ;  /* 0x000000494a497220 */ /* 0x000fe40000400000 */
[----:B------:R-:W-:Y:S02]  /*4f20*/  FADD R77, R64, R77 ;  /* 0x0000004d404d7221 */ /* 0x000fe40000000000 */
[----:B------:R-:W-:Y:S02]  /*4f30*/  FMUL R5, R70, R5 ;  /* 0x0000000546057220 */ /* 0x000fe40000400000 */
[----:B------:R-:W-:Y:S02]  /*4f40*/  FFMA.FTZ R64, R67, R84, -0.16845393180847167969 ;  /* 0xbe2c7f3043407423 */ /* 0x000fe40000010054 */
[----:B------:R-:W-:-:S02]  /*4f50*/  FMUL R75, R76, R75 ;  /* 0x0000004b4c4b7220 */ /* 0x000fc40000400000 */
[----:B------:R-:W-:Y:S02]  /*4f60*/  FFMA.FTZ R73, R74, 1.4426950216293334961, R73 ;  /* 0x3fb8aa3b4a497823 */ /* 0x000fe40000010049 */
[----:B------:R-:W-:Y:S02]  /*4f70*/  FMUL R5, R70, R5 ;  /* 0x0000000546057220 */ /* 0x000fe40000400000 */
[----:B------:R-:W-:Y:S02]  /*4f80*/  FFMA.FTZ R64, R67, R64, 0.1716887056827545166 ;  /* 0x3e2fcf2a43407423 */ /* 0x000fe40000010040 */
[----:B------:R-:W-:Y:S02]  /*4f90*/  FMUL R75, R76, R75 ;  /* 0x0000004b4c4b7220 */ /* 0x000fe40000400000 */
[----:B------:R-:W-:Y:S02]  /*4fa0*/  FADD R68, R68, R73 ;  /* 0x0000004944447221 */ /* 0x000fe40000000000 */
[----:B------:R-:W-:-:S02]  /*4fb0*/  @P1 IMAD.MOV.U32 R73, RZ, RZ, 0x7f800000 ;  /* 0x7f800000ff491424 */ /* 0x000fc400078e00ff */
[----:B------:R-:W-:Y:S01]  /*4fc0*/  FFMA.FTZ R5, R70, 1.4426950216293334961, R5 ;  /* 0x3fb8aa3b46057823 */ /* 0x000fe20000010005 */
[----:B------:R-:W-:Y:S01]  /*4fd0*/  @P3 MOV R70, 0x7f800000 ;  /* 0x7f80000000463802 */ /* 0x000fe20000000f00 */
[C---:B------:R-:W-:Y:S02]  /*4fe0*/  FFMA.FTZ R64, R67.reuse, R64, -0.17900948226451873779 ;  /* 0xbe374e4343407423 */ /* 0x040fe40000010040 */
[----:B------:R-:W-:Y:S02]  /*4ff0*/  FFMA.FTZ R76, R76, 1.4426950216293334961, R75 ;  /* 0x3fb8aa3b4c4c7823 */ /* 0x000fe4000001004b */
[----:B------:R-:W-:Y:S01]  /*5000*/  @P1 FFMA.FTZ R77, R60, R73, +INF ;  /* 0x7f8000003c4d1423 */ /* 0x000fe20000010049 */
[----:B------:R-:W-:Y:S01]  /*5010*/  @P5 MOV R60, 0x7f800000 ;  /* 0x7f800000003c5802 */ /* 0x000fe20000000f00 */
[----:B------:R-:W-:Y:S01]  /*5020*/  FFMA.FTZ R64, R67, R64, 0.20512372255325317383 ;  /* 0x3e520bf443407423 */ /* 0x000fe20000010040 */
[----:B------:R-:W-:Y:S01]  /*5030*/  FSETP.NEU.AND P1, PT, R61, RZ, PT ;  /* 0x000000ff3d00720b */ /* 0x000fe20003f2d000 */
[----:B------:R-:W-:Y:S01]  /*5040*/  FADD R65, R65, R76 ;  /* 0x0000004c41417221 */ /* 0x000fe20000000000 */
[----:B------:R-:W-:Y:S01]  /*5050*/  LDS R73, [R4+0x400] ;  /* 0x0004000004497984 */ /* 0x000fe20000000800 */
[----:B------:R-:W-:-:S02]  /*5060*/  FADD R71, R71, -1 ;  /* 0xbf80000047477421 */ /* 0x000fc40000000000 */
[----:B------:R-:W-:Y:S01]  /*5070*/  @P3 FFMA.FTZ R65, R61, R70, +INF ;  /* 0x7f8000003d413423 */ /* 0x000fe20000010046 */
[----:B------:R-:W-:Y:S01]  /*5080*/  FSETP.NEU.AND P3, PT, R63, RZ, PT ;  /* 0x000000ff3f00720b */ /* 0x000fe20003f6d000 */
[----:B------:R-:W-:Y:S01]  /*5090*/  FADD R72, R72, R5 ;  /* 0x0000000548487221 */ /* 0x000fe20000000000 */
[----:B------:R-:W-:Y:S01]  /*50a0*/  LDS R75, [R4+0x600] ;  /* 0x00060000044b7984 */ /* 0x000fe20000000800 */
[----:B------:R-:W-:Y:S01]  /*50b0*/  @P4 IMAD.MOV.U32 R70, RZ, RZ, 0x7f800000 ;  /* 0x7f800000ff464424 */ /* 0x000fe200078e00ff */
[----:B------:R-:W-:Y:S01]  /*50c0*/  FSEL R65, R65, -INF , P1 ;  /* 0xff80000041417808 */ /* 0x000fe20000800000 */
[----:B------:R-:W-:Y:S02]  /*50d0*/  FADD R66, R66, -1 ;  /* 0xbf80000042427421 */ /* 0x000fe40000000000 */
[----:B------:R-:W-:Y:S02]  /*50e0*/  FFMA.FTZ R64, R67, R64, -0.24046532809734344482 ;  /* 0xbe763c8b43407423 */ /* 0x000fe40000010040 */
[----:B------:R-:W-:Y:S01]  /*50f0*/  @P5 FFMA.FTZ R72, R63, R60, +INF ;  /* 0x7f8000003f485423 */ /* 0x000fe2000001003c */
[----:B------:R-:W-:Y:S01]  /*5100*/  ISETP.GE.U32.AND P5, PT, R42, 0x7f800000, PT ;  /* 0x7f8000002a00780c */ /* 0x000fe20003fa6070 */
[----:B------:R-:W-:Y:S01]  /*5110*/  FADD R69, R69, -1 ;  /* 0xbf80000045457421 */ /* 0x000fe20000000000 */
[----:B------:R-:W0:Y:S01]  /*5120*/  LDS R63, [R4] ;  /* 0x00000000043f7984 */ /* 0x000e220000000800 */
[----:B------:R-:W-:Y:S01]  /*5130*/  FFMA.FTZ R60, R71, R84, -0.16845393180847167969 ;  /* 0xbe2c7f30473c7423 */ /* 0x000fe20000010054 */
[----:B------:R-:W-:Y:S01]  /*5140*/  FSEL R72, R72, -INF , P3 ;  /* 0xff80000048487808 */ /* 0x000fe20001800000 */
[----:B------:R-:W-:Y:S01]  /*5150*/  @P4 FFMA.FTZ R68, R7, R70, +INF ;  /* 0x7f80000007444423 */ /* 0x000fe20000010046 */
[----:B------:R-:W-:Y:S01]  /*5160*/  ISETP.GE.U32.AND P4, PT, R43, 0x7f800000, PT ;  /* 0x7f8000002b00780c */ /* 0x000fe20003f86070 */
[----:B------:R-:W-:Y:S01]  /*5170*/  FFMA.FTZ R5, R66, R84, -0.16845393180847167969 ;  /* 0xbe2c7f3042057423 */ /* 0x000fe20000010054 */
[----:B------:R-:W-:Y:S01]  /*5180*/  FSETP.NEU.AND P3, PT, R7, RZ, PT ;  /* 0x000000ff0700720b */ /* 0x000fe20003f6d000 */
[----:B------:R-:W-:-:S02]  /*5190*/  FFMA.FTZ R64, R67, R64, 0.28857114911079406738 ;  /* 0x3e93bf9943407423 */ /* 0x000fc40000010040 */
[----:B------:R-:W-:Y:S01]  /*51a0*/  FFMA.FTZ R70, R69, R84, -0.16845393180847167969 ;  /* 0xbe2c7f3045467423 */ /* 0x000fe20000010054 */
[----:B------:R-:W-:Y:S01]  /*51b0*/  FSEL R68, R68, -INF , P3 ;  /* 0xff80000044447808 */ /* 0x000fe20001800000 */
[----:B------:R-:W-:Y:S02]  /*51c0*/  FFMA.FTZ R60, R71, R60, 0.1716887056827545166 ;  /* 0x3e2fcf2a473c7423 */ /* 0x000fe4000001003c */
[----:B------:R-:W-:Y:S02]  /*51d0*/  FFMA.FTZ R5, R66, R5, 0.1716887056827545166 ;  /* 0x3e2fcf2a42057423 */ /* 0x000fe40000010005 */
[----:B------:R-:W-:Y:S02]  /*51e0*/  FFMA.FTZ R64, R67, R64, -0.36067417263984680176 ;  /* 0xbeb8aa4943407423 */ /* 0x000fe40000010040 */
[----:B------:R-:W-:Y:S02]  /*51f0*/  FFMA.FTZ R70, R69, R70, 0.1716887056827545166 ;  /* 0x3e2fcf2a45467423 */ /* 0x000fe40000010046 */
[----:B------:R-:W-:-:S02]  /*5200*/  FFMA.FTZ R60, R71, R60, -0.17900948226451873779 ;  /* 0xbe374e43473c7423 */ /* 0x000fc4000001003c */
[C---:B------:R-:W-:Y:S02]  /*5210*/  FFMA.FTZ R5, R66.reuse, R5, -0.17900948226451873779 ;  /* 0xbe374e4342057423 */ /* 0x040fe40000010005 */
[----:B------:R-:W-:Y:S02]  /*5220*/  FFMA.FTZ R64, R67, R64, 0.48089820146560668945 ;  /* 0x3ef6384a43407423 */ /* 0x000fe40000010040 */
[----:B------:R-:W-:Y:S02]  /*5230*/  FFMA.FTZ R70, R69, R70, -0.17900948226451873779 ;  /* 0xbe374e4345467423 */ /* 0x000fe40000010046 */
[----:B------:R-:W-:Y:S02]  /*5240*/  FFMA.FTZ R60, R71, R60, 0.20512372255325317383 ;  /* 0x3e520bf4473c7423 */ /* 0x000fe4000001003c */
[----:B------:R-:W-:Y:S02]  /*5250*/  FFMA.FTZ R5, R66, R5, 0.20512372255325317383 ;  /* 0x3e520bf442057423 */ /* 0x000fe40000010005 */
[----:B------:R-:W-:-:S02]  /*5260*/  FFMA.FTZ R64, R67, R64, -0.72134751081466674805 ;  /* 0xbf38aa3b43407423 */ /* 0x000fc40000010040 */
[----:B------:R-:W-:Y:S02]  /*5270*/  FFMA.FTZ R70, R69, R70, 0.20512372255325317383 ;  /* 0x3e520bf445467423 */ /* 0x000fe40000010046 */
[----:B------:R-:W-:Y:S02]  /*5280*/  FFMA.FTZ R60, R71, R60, -0.24046532809734344482 ;  /* 0xbe763c8b473c7423 */ /* 0x000fe4000001003c */
[----:B------:R-:W-:Y:S02]  /*5290*/  FFMA.FTZ R5, R66, R5, -0.24046532809734344482 ;  /* 0xbe763c8b42057423 */ /* 0x000fe40000010005 */
[----:B------:R-:W-:Y:S01]  /*52a0*/  FMUL R64, R67, R64 ;  /* 0x0000004043407220 */ /* 0x000fe20000400000 */
[----:B0-----:R0:W-:Y:S01]  /*52b0*/  STG.E.U16 [R8.64], R63 ;  /* 0x0000003f08007986 */ /* 0x0011e2000c101504 */
[----:B------:R-:W-:Y:S02]  /*52c0*/  FFMA.FTZ R70, R69, R70, -0.24046532809734344482 ;  /* 0xbe763c8b45467423 */ /* 0x000fe40000010046 */
[----:B------:R-:W-:-:S02]  /*52d0*/  FFMA.FTZ R60, R71, R60, 0.28857114911079406738 ;  /* 0x3e93bf99473c7423 */ /* 0x000fc4000001003c */
[C---:B------:R-:W-:Y:S02]  /*52e0*/  FFMA.FTZ R5, R66.reuse, R5, 0.28857114911079406738 ;  /* 0x3e93bf9942057423 */ /* 0x040fe40000010005 */
[----:B------:R-:W-:Y:S02]  /*52f0*/  FMUL R64, R67, R64 ;  /* 0x0000004043407220 */ /* 0x000fe40000400000 */
[----:B------:R-:W-:Y:S02]  /*5300*/  FFMA.FTZ R70, R69, R70, 0.28857114911079406738 ;  /* 0x3e93bf9945467423 */ /* 0x000fe40000010046 */
[----:B------:R-:W-:Y:S01]  /*5310*/  FFMA.FTZ R60, R71, R60, -0.36067417263984680176 ;  /* 0xbeb8aa49473c7423 */ /* 0x000fe2000001003c */
[----:B0-----:R-:W-:Y:S01]  /*5320*/  PRMT R63, R63, 0x7632, R63 ;  /* 0x000076323f3f7816 */ /* 0x001fe2000000003f */
[----:B------:R-:W-:Y:S02]  /*5330*/  FFMA.FTZ R5, R66, R5, -0.36067417263984680176 ;  /* 0xbeb8aa4942057423 */ /* 0x000fe40000010005 */
[----:B------:R-:W-:-:S02]  /*5340*/  FFMA.FTZ R64, R67, 1.4426950216293334961, R64 ;  /* 0x3fb8aa3b43407823 */ /* 0x000fc40000010040 */
[----:B------:R-:W-:Y:S01]  /*5350*/  FFMA.FTZ R70, R69, R70, -0.36067417263984680176 ;  /* 0xbeb8aa4945467423 */ /* 0x000fe20000010046 */
[----:B------:R-:W-:Y:S01]  /*5360*/  LDS R67, [R4+0x200] ;  /* 0x0002000004437984 */ /* 0x000fe20000000800 */
[----:B------:R-:W-:Y:S02]  /*5370*/  @P5 IMAD.MOV.U32 R61, RZ, RZ, 0x7f800000 ;  /* 0x7f800000ff3d5424 */ /* 0x000fe400078e00ff */
[----:B------:R-:W-:Y:S02]  /*5380*/  FFMA.FTZ R60, R71, R60, 0.48089820146560668945 ;  /* 0x3ef6384a473c7423 */ /* 0x000fe4000001003c */
[----:B------:R-:W-:Y:S02]  /*5390*/  FFMA.FTZ R5, R66, R5, 0.48089820146560668945 ;  /* 0x3ef6384a42057423 */ /* 0x000fe40000010005 */
[----:B------:R-:W-:Y:S01]  /*53a0*/  FADD R47, R47, R64 ;  /* 0x000000402f2f7221 */ /* 0x000fe20000000000 */
[----:B------:R-:W-:Y:S01]  /*53b0*/  @P4 MOV R64, 0x7f800000 ;  /* 0x7f80000000404802 */ /* 0x000fe20000000f00 */
[----:B------:R-:W-:-:S02]  /*53c0*/  FFMA.FTZ R70, R69, R70, 0.48089820146560668945 ;  /* 0x3ef6384a45467423 */ /* 0x000fc40000010046 */
[----:B------:R-:W-:Y:S01]  /*53d0*/  @P5 FFMA.FTZ R47, R42, R61, +INF ;  /* 0x7f8000002a2f5423 */ /* 0x000fe2000001003d */
[----:B------:R-:W-:Y:S01]  /*53e0*/  ISETP.GE.U32.AND P5, PT, R44, 0x7f800000, PT ;  /* 0x7f8000002c00780c */ /* 0x000fe20003fa6070 */
[----:B------:R-:W-:Y:S01]  /*53f0*/  FFMA.FTZ R60, R71, R60, -0.72134751081466674805 ;  /* 0xbf38aa3b473c7423 */ /* 0x000fe2000001003c */
[----:B------:R-:W-:Y:S01]  /*5400*/  LOP3.LUT R61, R4, 0x4, RZ, 0x3c, !PT ;  /* 0x00000004043d7812 */ /* 0x000fe200078e3cff */
[C---:B------:R-:W-:Y:S02]  /*5410*/  FFMA.FTZ R5, R66.reuse, R5, -0.72134751081466674805 ;  /* 0xbf38aa3b42057423 */ /* 0x040fe40000010005 */
[----:B------:R-:W-:Y:S02]  /*5420*/  FFMA.FTZ R70, R69, R70, -0.72134751081466674805 ;  /* 0xbf38aa3b45467423 */ /* 0x000fe40000010046 */
[----:B------:R-:W-:Y:S01]  /*5430*/  FMUL R60, R71, R60 ;  /* 0x0000003c473c7220 */ /* 0x000fe20000400000 */
[----:B------:R-:W0:Y:S01]  /*5440*/  LDS R83, [R61] ;  /* 0x000000003d537984 */ /* 0x000e220000000800 */
[----:B------:R-:W-:-:S02]  /*5450*/  FMUL R5, R66, R5 ;  /* 0x0000000542057220 */ /* 0x000fc40000400000 */
[----:B------:R-:W-:Y:S01]  /*5460*/  FMUL R70, R69, R70 ;  /* 0x0000004645467220 */ /* 0x000fe20000400000 */
[----:B------:R-:W1:Y:S01]  /*5470*/  LDS R85, [R61+0x200] ;  /* 0x000200003d557984 */ /* 0x000e620000000800 */
[----:B------:R-:W-:Y:S01]  /*5480*/  FMUL R60, R71, R60 ;  /* 0x0000003c473c7220 */ /* 0x000fe20000400000 */
[----:B------:R-:W-:Y:S01]  /*5490*/  @P5 MOV R81, 0x7f800000 ;  /* 0x7f80000000515802 */ /* 0x000fe20000000f00 */
[C---:B------:R-:W-:Y:S01]  /*54a0*/  FMUL R5, R66.reuse, R5 ;  /* 0x0000000542057220 */ /* 0x040fe20000400000 */
[----:B------:R-:W2:Y:S01]  /*54b0*/  LDS R87, [R61+0x400] ;  /* 0x000400003d577984 */ /* 0x000ea20000000800 */
[----:B------:R-:W-:Y:S02]  /*54c0*/  FMUL R70, R69, R70 ;  /* 0x0000004645467220 */ /* 0x000fe40000400000 */
[----:B------:R-:W-:Y:S01]  /*54d0*/  FFMA.FTZ R71, R71, 1.4426950216293334961, R60 ;  /* 0x3fb8aa3b47477823 */ /* 0x000fe2000001003c */
[----:B------:R-:W3:Y:S01]  /*54e0*/  LDS R89, [R61+0x600] ;  /* 0x000600003d597984 */ /* 0x000ee20000000800 */
[----:B------:R-:W-:-:S02]  /*54f0*/  FFMA.FTZ R5, R66, 1.4426950216293334961, R5 ;  /* 0x3fb8aa3b42057823 */ /* 0x000fc40000010005 */
[----:B------:R-:W-:Y:S01]  /*5500*/  FFMA.FTZ R70, R69, 1.4426950216293334961, R70 ;  /* 0x3fb8aa3b45467823 */ /* 0x000fe20000010046 */
[----:B------:R-:W-:Y:S01]  /*5510*/  LDS R91, [R61+0x800] ;  /* 0x000800003d5b7984 */ /* 0x000fe20000000800 */
[----:B------:R-:W-:Y:S02]  /*5520*/  FADD R46, R46, R71 ;  /* 0x000000472e2e7221 */ /* 0x000fe40000000000 */
[----:B------:R-:W-:Y:S01]  /*5530*/  FADD R5, R62, R5 ;  /* 0x000000053e057221 */ /* 0x000fe20000000000 */
[----:B------:R-:W4:Y:S01]  /*5540*/  LDS R69, [R4+0xa00] ;  /* 0x000a000004457984 */ /* 0x000f220000000800 */
[----:B------:R-:W-:Y:S01]  /*5550*/  @P5 FFMA.FTZ R46, R44, R81, +INF ;  /* 0x7f8000002c2e5423 */ /* 0x000fe20000010051 */
[C---:B------:R-:W-:Y:S01]  /*5560*/  FSETP.NEU.AND P5, PT, R43.reuse, RZ, PT ;  /* 0x000000ff2b00720b */ /* 0x040fe20003fad000 */
[----:B------:R-:W-:Y:S01]  /*5570*/  @P4 FFMA.FTZ R5, R43, R64, +INF ;  /* 0x7f8000002b054423 */ /* 0x000fe20000010040 */
[----:B------:R-:W5:Y:S01]  /*5580*/  LDS R117, [R61+0xa00] ;  /* 0x000a00003d757984 */ /* 0x000f620000000800 */
[----:B------:R-:W-:Y:S01]  /*5590*/  ISETP.GE.U32.AND P4, PT, R2, 0x7f800000, PT ;  /* 0x7f8000000200780c */ /* 0x000fe20003f86070 */
[----:B------:R-:W-:-:S02]  /*55a0*/  FADD R45, R45, R70 ;  /* 0x000000462d2d7221 */ /* 0x000fc40000000000 */
[----:B------:R-:W-:Y:S01]  /*55b0*/  LDS R71, [R4+0xc00] ;  /* 0x000c000004477984 */ /* 0x000fe20000000800 */
[----:B------:R-:W-:Y:S01]  /*55c0*/  FSEL R5, R5, -INF , P5 ;  /* 0xff80000005057808 */ /* 0x000fe20002800000 */
[----:B------:R-:W-:Y:S01]  /*55d0*/  FFMA R64, R68, 0.69314718246459960938, R95 ;  /* 0x3f31721844407823 */ /* 0x000fe2000000005f */
[----:B------:R-:W-:Y:S01]  /*55e0*/  FSETP.NEU.AND P5, PT, R42, RZ, PT ;  /* 0x000000ff2a00720b */ /* 0x000fe20003fad000 */
[----:B------:R-:W-:Y:S01]  /*55f0*/  LDS R123, [R61+0xc00] ;  /* 0x000c00003d7b7984 */ /* 0x000fe20000000800 */
[----:B------:R-:W-:Y:S02]  /*5600*/  FFMA R65, R65, 0.69314718246459960938, R96 ;  /* 0x3f31721841417823 */ /* 0x000fe40000000060 */
[----:B------:R-:W-:Y:S01]  /*5610*/  FSEL R47, R47, -INF , P5 ;  /* 0xff8000002f2f7808 */ /* 0x000fe20002800000 */
[----:B------:R-:W-:Y:S02]  /*5620*/  LDS R81, [R4+0xe00] ;  /* 0x000e000004517984 */ /* 0x000fe40000000800 */
[----:B------:R-:W-:-:S02]  /*5630*/  @P4 IMAD.MOV.U32 R125, RZ, RZ, 0x7f800000 ;  /* 0x7f800000ff7d4424 */ /* 0x000fc400078e00ff */
[----:B------:R-:W5:Y:S02]  /*5640*/  LDS R43, [R61+0xe00] ;  /* 0x000e00003d2b7984 */ /* 0x000f640000000800 */
[----:B------:R-:W-:Y:S01]  /*5650*/  @P4 FFMA.FTZ R45, R2, R125, +INF ;  /* 0x7f800000022d4423 */ /* 0x000fe2000001007d */
[----:B------:R-:W-:Y:S01]  /*5660*/  FSETP.NEU.AND P4, PT, R44, RZ, PT ;  /* 0x000000ff2c00720b */ /* 0x000fe20003f8d000 */
[----:B0-----:R0:W-:Y:S03]  /*5670*/  STG.E.U16 [R12.64], R83 ;  /* 0x000000530c007986 */ /* 0x0011e6000c101504 */
[----:B------:R-:W-:Y:S01]  /*5680*/  FSEL R46, R46, -INF , P4 ;  /* 0xff8000002e2e7808 */ /* 0x000fe20002000000 */
[----:B------:R2:W-:Y:S01]  /*5690*/  STG.E.U16 [R38.64], R67 ;  /* 0x0000004326007986 */ /* 0x0005e2000c101504 */
[----:B------:R-:W-:Y:S02]  /*56a0*/  FSETP.NEU.AND P4, PT, R2, RZ, PT ;  /* 0x000000ff0200720b */ /* 0x000fe40003f8d000 */
[----:B------:R-:W-:Y:S01]  /*56b0*/  FSEL R2, R77, -INF , P0 ;  /* 0xff8000004d027808 */ /* 0x000fe20000000000 */
[----:B-1----:R-:W-:Y:S01]  /*56c0*/  STG.E.U16 [R40.64], R85 ;  /* 0x0000005528007986 */ /* 0x002fe2000c101504 */
[----:B------:R-:W-:-:S03]  /*56d0*/  FSEL R45, R45, -INF , P4 ;  /* 0xff8000002d2d7808 */ /* 0x000fc60002000000 */
[----:B------:R1:W-:Y:S01]  /*56e0*/  STG.E.U16 [R14.64], R73 ;  /* 0x000000490e007986 */ /* 0x0003e2000c101504 */
[----:B0-----:R-:W-:Y:S01]  /*56f0*/  PRMT R83, R83, 0x7632, R83 ;  /* 0x0000763253537816 */ /* 0x001fe20000000053 */
[----:B------:R-:W-:Y:S02]  /*5700*/  FFMA R12, R46, 0.69314718246459960938, R97 ;  /* 0x3f3172182e0c7823 */ /* 0x000fe40000000061 */
[----:B--2---:R4:W-:Y:S01]  /*5710*/  STG.E.U16 [R16.64], R87 ;  /* 0x0000005710007986 */ /* 0x0049e2000c101504 */
[----:B------:R-:W-:Y:S01]  /*5720*/  PRMT R67, R67, 0x7632, R67 ;  /* 0x0000763243437816 */ /* 0x000fe20000000043 */
[----:B------:R-:W-:Y:S02]  /*5730*/  FFMA R13, R5, 0.69314718246459960938, R92 ;  /* 0x3f317218050d7823 */ /* 0x000fe4000000005c */
[----:B------:R0:W-:Y:S01]  /*5740*/  STG.E.U16 [R18.64], R75 ;  /* 0x0000004b12007986 */ /* 0x0001e2000c101504 */
[----:B------:R-:W-:-:S03]  /*5750*/  FFMA R66, R2, 0.69314718246459960938, R99 ;  /* 0x3f31721802427823 */ /* 0x000fc60000000063 */
[----:B---3--:R2:W-:Y:S01]  /*5760*/  STG.E.U16 [R24.64], R89 ;  /* 0x0000005918007986 */ /* 0x0085e2000c101504 */
[----:B-1----:R-:W-:Y:S02]  /*5770*/  FFMA R14, R72, 0.69314718246459960938, R93 ;  /* 0x3f317218480e7823 */ /* 0x002fe4000000005d */
[----:B------:R-:W-:Y:S01]  /*5780*/  FFMA R15, R47, 0.69314718246459960938, R94 ;  /* 0x3f3172182f0f7823 */ /* 0x000fe2000000005e */
[----:B------:R-:W-:Y:S01]  /*5790*/  STG.E.U16 [R22.64], R79 ;  /* 0x0000004f16007986 */ /* 0x000fe2000c101504 */
[----:B----4-:R-:W-:Y:S02]  /*57a0*/  PRMT R17, R69, 0x7632, R17 ;  /* 0x0000763245117816 */ /* 0x010fe40000000011 */
[----:B-----5:R-:W-:Y:S01]  /*57b0*/  PRMT R16, R117, 0x7632, R16 ;  /* 0x0000763275107816 */ /* 0x020fe20000000010 */
[----:B------:R-:W-:Y:S01]  /*57c0*/  STG.E.U16 [R20.64], R91 ;  /* 0x0000005b14007986 */ /* 0x000fe2000c101504 */
[----:B0-----:R-:W-:-:S03]  /*57d0*/  PRMT R18, R91, 0x7632, R18 ;  /* 0x000076325b127816 */ /* 0x001fc60000000012 */
[----:B------:R-:W-:Y:S01]  /*57e0*/  STG.E.U16 [R30.64], R69 ;  /* 0x000000451e007986 */ /* 0x000fe2000c101504 */
[----:B--2---:R-:W-:Y:S02]  /*57f0*/  PRMT R25, R89, 0x7632, R25 ;  /* 0x0000763259197816 */ /* 0x004fe40000000019 */
[----:B------:R-:W-:Y:S01]  /*5800*/  PRMT R24, R79, 0x7632, R24 ;  /* 0x000076324f187816 */ /* 0x000fe20000000018 */
[----:B------:R0:W-:Y:S01]  /*5810*/  STG.E.U16 [R28.64], R117 ;  /* 0x000000751c007986 */ /* 0x0001e2000c101504 */
[----:B------:R-:W-:-:S03]  /*5820*/  PRMT R60, R43, 0x7632, R60 ;  /* 0x000076322b3c7816 */ /* 0x000fc6000000003c */
[----:B------:R1:W-:Y:S04]  /*5830*/  STG.E.U16 [R26.64], R71 ;  /* 0x000000471a007986 */ /* 0x0003e8000c101504 */
[----:B------:R-:W-:Y:S04]  /*5840*/  STG.E.U16 [R110.64], R123 ;  /* 0x0000007b6e007986 */ /* 0x000fe8000c101504 */
[----:B------:R-:W-:Y:S01]  /*5850*/  STG.E.U16 [R108.64], R81 ;  /* 0x000000516c007986 */ /* 0x000fe2000c101504 */
[----:B0-----:R-:W-:Y:S02]  /*5860*/  PRMT R29, R85, 0x7632, R29 ;  /* 0x00007632551d7816 */ /* 0x001fe4000000001d */
[----:B------:R-:W-:Y:S01]  /*5870*/  PRMT R28, R73, 0x7632, R28 ;  /* 0x00007632491c7816 */ /* 0x000fe2000000001c */
[----:B------:R-:W-:Y:S01]  /*5880*/  STG.E.U16 [R106.64], R43 ;  /* 0x0000002b6a007986 */ /* 0x000fe2000c101504 */
[----:B-1----:R-:W-:-:S02]  /*5890*/  PRMT R27, R87, 0x7632, R27 ;  /* 0x00007632571b7816 */ /* 0x002fc4000000001b */
[----:B------:R-:W-:Y:S01]  /*58a0*/  PRMT R26, R75, 0x7632, R26 ;  /* 0x000076324b1a7816 */ /* 0x000fe2000000001a */
[----:B------:R-:W-:Y:S01]  /*58b0*/  STG.E.U16 [R104.64], R63 ;  /* 0x0000003f68007986 */ /* 0x000fe2000c101504 */
[----:B------:R-:W-:-:S03]  /*58c0*/  PRMT R71, R71, 0x7632, R71 ;  /* 0x0000763247477816 */ /* 0x000fc60000000047 */
[----:B------:R-:W-:Y:S04]  /*58d0*/  STG.E.U16 [R102.64], R83 ;  /* 0x0000005366007986 */ /* 0x000fe8000c101504 */
[----:B------:R0:W-:Y:S04]  /*58e0*/  STG.E.U16 [R100.64], R67 ;  /* 0x0000004364007986 */ /* 0x0001e8000c101504 */
[----:B------:R-:W-:Y:S04]  /*58f0*/  STG.E.U16 [R58.64], R29 ;  /* 0x0000001d3a007986 */ /* 0x000fe8000c101504 */
[----:B------:R1:W-:Y:S04]  /*5900*/  STG.E.U16 [R56.64], R28 ;  /* 0x0000001c38007986 */ /* 0x0003e8000c101504 */
[----:B------:R2:W-:Y:S01]  /*5910*/  STG.E.U16 [R54.64], R27 ;  /* 0x0000001b36007986 */ /* 0x0005e2000c101504 */
[----:B0-----:R-:W-:-:S03]  /*5920*/  FFMA R67, R45, 0.69314718246459960938, R98 ;  /* 0x3f3172182d437823 */ /* 0x001fc60000000062 */
[----:B------:R2:W-:Y:S04]  /*5930*/  STG.E.U16 [R52.64], R26 ;  /* 0x0000001a34007986 */ /* 0x0005e8000c101504 */
[----:B------:R2:W-:Y:S01]  /*5940*/  STG.E.U16 [R50.64], R25 ;  /* 0x0000001932007986 */ /* 0x0005e2000c101504 */
[----:B-1----:R-:W-:Y:S02]  /*5950*/  PRMT R57, R123, 0x7632, R57 ;  /* 0x000076327b397816 */ /* 0x002fe40000000039 */
[----:B------:R-:W-:Y:S01]  /*5960*/  PRMT R56, R81, 0x7632, R56 ;  /* 0x0000763251387816 */ /* 0x000fe20000000038 */
[----:B------:R2:W-:Y:S04]  /*5970*/  STG.E.U16 [R48.64], R24 ;  /* 0x0000001830007986 */ /* 0x0005e8000c101504 */
[----:B------:R2:W-:Y:S04]  /*5980*/  STG.E.U16 [R36.64], R18 ;  /* 0x0000001224007986 */ /* 0x0005e8000c101504 */
[----:B------:R2:W-:Y:S04]  /*5990*/  STG.E.U16 [R34.64], R17 ;  /* 0x0000001122007986 */ /* 0x0005e8000c101504 */
[----:B------:R2:W-:Y:S04]  /*59a0*/  STG.E.U16 [R32.64], R16 ;  /* 0x0000001020007986 */ /* 0x0005e8000c101504 */
[----:B------:R2:W-:Y:S04]  /*59b0*/  STG.E.U16 [R10.64], R71 ;  /* 0x000000470a007986 */ /* 0x0005e8000c101504 */
[----:B------:R2:W-:Y:S04]  /*59c0*/  STG.E.U16 [R114.64], R57 ;  /* 0x0000003972007986 */ /* 0x0005e8000c101504 */
[----:B------:R2:W-:Y:S04]  /*59d0*/  STG.E.U16 [R112.64], R56 ;  /* 0x0000003870007986 */ /* 0x0005e8000c101504 */
[----:B------:R2:W-:Y:S04]  /*59e0*/  STG.E.U16 [R120.64], R60 ;  /* 0x0000003c78007986 */ /* 0x0005e8000c101504 */
[----:B------:R-:W-:Y:S06]  /*59f0*/  BAR.SYNC.DEFER_BLOCKING 0x0 ;  /* 0x0000000000007b1d */ /* 0x000fec0000010000 */
[----:B------:R2:W-:Y:S04]  /*5a00*/  STS.128 [R3], R12 ;  /* 0x0000000c03007388 */ /* 0x0005e80000000c00 */
[----:B------:R2:W-:Y:S04]  /*5a10*/  STS.128 [R3+0x80], R64 ;  /* 0x0000804003007388 */ /* 0x0005e80000000c00 */
[----:B------:R-:W-:Y:S06]  /*5a20*/  BAR.SYNC.DEFER_BLOCKING 0x0 ;  /* 0x0000000000007b1d */ /* 0x000fec0000010000 */
[----:B------:R-:W-:Y:S05]  /*5a30*/  @P2 EXIT ;  /* 0x000000000000294d */ /* 0x000fea0003800000 */
[----:B--2---:R-:W0:Y:S01]  /*5a40*/  LDS R5, [R6] ;  /* 0x0000000006057984 */ /* 0x004e220000000800 */
[----:B------:R-:W-:Y:S01]  /*5a50*/  IMAD R0, R0, c[0x0][0x1cc], RZ ;  /* 0x0000730000007a24 */ /* 0x000fe200078e02ff */
[C---:B------:R-:W-:Y:S01]  /*5a60*/  SHF.L.U32 R3, R119.reuse, 0x2, RZ ;  /* 0x0000000277037819 */ /* 0x040fe200000006ff */
[----:B------:R-:W-:-:S03]  /*5a70*/  IMAD.HI R119, R119, 0x4, RZ ;  /* 0x0000000477777827 */ /* 0x000fc600078e02ff */
[C---:B------:R-:W-:Y:S01]  /*5a80*/  SHF.L.U32 R2, R0.reuse, 0x2, RZ ;  /* 0x0000000200027819 */ /* 0x040fe200000006ff */
[----:B------:R-:W-:-:S03]  /*5a90*/  IMAD.HI R0, R0, 0x4, RZ ;  /* 0x0000000400007827 */ /* 0x000fc600078e02ff */
[----:B------:R-:W-:-:S04]  /*5aa0*/  IADD3 R2, P0, P1, R3, c[0x0][0x180], R2 ;  /* 0x0000600003027a10 */ /* 0x000fc8000791e002 */
[----:B------:R-:W-:-:S05]  /*5ab0*/  IADD3.X R3, R119, c[0x0][0x184], R0, P0, P1 ;  /* 0x0000610077037a10 */ /* 0x000fca00007e2400 */
[----:B0-----:R-:W-:Y:S01]  /*5ac0*/  STG.E [R2.64], R5 ;  /* 0x0000000502007986 */ /* 0x001fe2000c101904 */
[----:B------:R-:W-:Y:S05]  /*5ad0*/  EXIT ;  /* 0x000000000000794d */ /* 0x000fea0003800000 */
.L_x_2:
[----:B------:R-:W-:-:S00]  /*5ae0*/  BRA `(.L_x_2) ;  /* 0xfffffff000007947 */ /* 0x000fc0000383ffff */
[----:B------:R-:W-:-:S00]  /*5af0*/  NOP ;  /* 0x0000000000007918 */ /* 0x000fc00000000000 */
        /* <DEDUP_REMOVED lines=8> */
.L_x_3:


//--------------------- .nv.global.init           --------------------------
	.section	.nv.global.init,"aw",@progbits
.nv.global.init:
	.type		_$_str,@object
	.size		_$_str,(.L_0 - _$_str)
_$_str:
        /*0000*/ 	.byte	0x5f, 0x5f, 0x43, 0x55, 0x44, 0x41, 0x5f, 0x46, 0x54, 0x5a, 0x00
.L_0:


//--------------------- .nv.shared.attn_fwd       --------------------------
	.section	.nv.shared.attn_fwd,"aw",@nobits
	.sectionflags	@""
	.align	16
